//
// Generated by NVIDIA NVVM Compiler
//
// Compiler Build ID: CL-36424714
// Cuda compilation tools, release 13.0, V13.0.88
// Based on NVVM 20.0.0
//

.version 9.0
.target sm_100
.address_size 64

	// .globl	_Z20tile_matrix_multiplyPfS_S_iii
.extern .func  (.param .b32 func_retval0) vprintf
(
	.param .b64 vprintf_param_0,
	.param .b64 vprintf_param_1
)
;
// _ZZ20tile_matrix_multiplyPfS_S_iiiE6shareA has been demoted
// _ZZ20tile_matrix_multiplyPfS_S_iiiE6shareB has been demoted
// _ZZ9tile_gemmPfS_S_iiiE2As has been demoted
// _ZZ9tile_gemmPfS_S_iiiE2Bs has been demoted
.global .align 1 .b8 $str[38] = {66, 108, 111, 99, 107, 32, 37, 100, 32, 84, 104, 114, 101, 97, 100, 32, 37, 100, 32, 97, 99, 116, 105, 118, 101, 32, 102, 111, 114, 32, 114, 111, 119, 32, 37, 100, 10};

.visible .entry _Z20tile_matrix_multiplyPfS_S_iii(
	.param .u64 .ptr .align 1 _Z20tile_matrix_multiplyPfS_S_iii_param_0,
	.param .u64 .ptr .align 1 _Z20tile_matrix_multiplyPfS_S_iii_param_1,
	.param .u64 .ptr .align 1 _Z20tile_matrix_multiplyPfS_S_iii_param_2,
	.param .u32 _Z20tile_matrix_multiplyPfS_S_iii_param_3,
	.param .u32 _Z20tile_matrix_multiplyPfS_S_iii_param_4,
	.param .u32 _Z20tile_matrix_multiplyPfS_S_iii_param_5
)
{
	.reg .pred 	%p<39>;
	.reg .b32 	%r<101>;
	.reg .b32 	%f<185>;
	.reg .b64 	%rd<29>;
	// demoted variable
	.shared .align 4 .b8 _ZZ20tile_matrix_multiplyPfS_S_iiiE6shareA[256];
	// demoted variable
	.shared .align 4 .b8 _ZZ20tile_matrix_multiplyPfS_S_iiiE6shareB[256];
	ld.param.u64 	%rd4, [_Z20tile_matrix_multiplyPfS_S_iii_param_1];
	ld.param.u32 	%r55, [_Z20tile_matrix_multiplyPfS_S_iii_param_3];
	ld.param.u32 	%r56, [_Z20tile_matrix_multiplyPfS_S_iii_param_4];
	ld.param.u32 	%r57, [_Z20tile_matrix_multiplyPfS_S_iii_param_5];
	mov.u32 	%r58, %ctaid.y;
	shl.b32 	%r59, %r58, 3;
	mov.u32 	%r1, %tid.y;
	add.s32 	%r2, %r59, %r1;
	mov.u32 	%r60, %ctaid.x;
	shl.b32 	%r3, %r60, 3;
	mov.u32 	%r4, %tid.x;
	add.s32 	%r5, %r3, %r4;
	setp.lt.s32 	%p1, %r57, 1;
	mov.f32 	%f184, 0f00000000;
	@%p1 bra 	$L__BB0_27;
	add.s32 	%r6, %r57, 7;
	shr.u32 	%r62, %r6, 3;
	mul.lo.s32 	%r7, %r57, %r2;
	shl.b32 	%r63, %r1, 5;
	mov.u32 	%r64, _ZZ20tile_matrix_multiplyPfS_S_iiiE6shareA;
	add.s32 	%r8, %r64, %r63;
	shl.b32 	%r65, %r4, 2;
	add.s32 	%r9, %r8, %r65;
	mov.u32 	%r66, _ZZ20tile_matrix_multiplyPfS_S_iiiE6shareB;
	add.s32 	%r11, %r66, %r65;
	add.s32 	%r10, %r11, %r63;
	and.b32  	%r12, %r62, 3;
	setp.lt.u32 	%p2, %r57, 25;
	mov.f32 	%f184, 0f00000000;
	mov.b32 	%r95, 0;
	@%p2 bra 	$L__BB0_20;
	and.b32  	%r68, %r62, 268435452;
	neg.s32 	%r94, %r68;
	add.s32 	%r93, %r1, 16;
	add.s32 	%r69, %r1, 24;
	mad.lo.s32 	%r70, %r56, %r69, %r4;
	add.s32 	%r92, %r70, %r3;
	mad.lo.s32 	%r71, %r56, %r93, %r4;
	add.s32 	%r91, %r71, %r3;
	add.s32 	%r72, %r1, 8;
	mad.lo.s32 	%r73, %r56, %r72, %r4;
	add.s32 	%r90, %r73, %r3;
	mad.lo.s32 	%r74, %r1, %r56, %r4;
	add.s32 	%r89, %r74, %r3;
	add.s32 	%r88, %r4, 16;
	add.s32 	%r87, %r4, %r7;
	mov.f32 	%f184, 0f00000000;
$L__BB0_3:
	ld.param.u64 	%rd26, [_Z20tile_matrix_multiplyPfS_S_iii_param_0];
	setp.ge.s32 	%p3, %r2, %r55;
	add.s32 	%r75, %r88, -16;
	setp.ge.s32 	%p4, %r75, %r57;
	mul.wide.s32 	%rd6, %r87, 4;
	add.s64 	%rd1, %rd26, %rd6;
	mov.f32 	%f171, 0f00000000;
	or.pred  	%p5, %p3, %p4;
	@%p5 bra 	$L__BB0_5;
	// begin inline asm
	ld.global.nc.f32 %f171, [%rd1];
	// end inline asm
$L__BB0_5:
	setp.ge.s32 	%p6, %r5, %r56;
	st.shared.f32 	[%r9], %f171;
	add.s32 	%r76, %r93, -16;
	setp.ge.s32 	%p7, %r76, %r57;
	mov.f32 	%f172, 0f00000000;
	or.pred  	%p8, %p6, %p7;
	@%p8 bra 	$L__BB0_7;
	mul.wide.s32 	%rd9, %r89, 4;
	add.s64 	%rd8, %rd4, %rd9;
	// begin inline asm
	ld.global.nc.f32 %f172, [%rd8];
	// end inline asm
$L__BB0_7:
	st.shared.f32 	[%r10], %f172;
	bar.sync 	0;
	ld.shared.f32 	%f40, [%r8];
	ld.shared.f32 	%f41, [%r11];
	fma.rn.f32 	%f42, %f40, %f41, %f184;
	ld.shared.f32 	%f43, [%r8+4];
	ld.shared.f32 	%f44, [%r11+32];
	fma.rn.f32 	%f45, %f43, %f44, %f42;
	ld.shared.f32 	%f46, [%r8+8];
	ld.shared.f32 	%f47, [%r11+64];
	fma.rn.f32 	%f48, %f46, %f47, %f45;
	ld.shared.f32 	%f49, [%r8+12];
	ld.shared.f32 	%f50, [%r11+96];
	fma.rn.f32 	%f51, %f49, %f50, %f48;
	ld.shared.f32 	%f52, [%r8+16];
	ld.shared.f32 	%f53, [%r11+128];
	fma.rn.f32 	%f54, %f52, %f53, %f51;
	ld.shared.f32 	%f55, [%r8+20];
	ld.shared.f32 	%f56, [%r11+160];
	fma.rn.f32 	%f57, %f55, %f56, %f54;
	ld.shared.f32 	%f58, [%r8+24];
	ld.shared.f32 	%f59, [%r11+192];
	fma.rn.f32 	%f60, %f58, %f59, %f57;
	ld.shared.f32 	%f61, [%r8+28];
	ld.shared.f32 	%f62, [%r11+224];
	fma.rn.f32 	%f6, %f61, %f62, %f60;
	bar.sync 	0;
	add.s32 	%r77, %r88, -8;
	setp.ge.s32 	%p10, %r77, %r57;
	mov.f32 	%f173, 0f00000000;
	or.pred  	%p11, %p3, %p10;
	@%p11 bra 	$L__BB0_9;
	add.s64 	%rd10, %rd1, 32;
	// begin inline asm
	ld.global.nc.f32 %f173, [%rd10];
	// end inline asm
$L__BB0_9:
	st.shared.f32 	[%r9], %f173;
	add.s32 	%r78, %r93, -8;
	setp.ge.s32 	%p13, %r78, %r57;
	mov.f32 	%f174, 0f00000000;
	or.pred  	%p14, %p6, %p13;
	@%p14 bra 	$L__BB0_11;
	mul.wide.s32 	%rd12, %r90, 4;
	add.s64 	%rd11, %rd4, %rd12;
	// begin inline asm
	ld.global.nc.f32 %f174, [%rd11];
	// end inline asm
$L__BB0_11:
	st.shared.f32 	[%r10], %f174;
	bar.sync 	0;
	ld.shared.f32 	%f67, [%r8];
	ld.shared.f32 	%f68, [%r11];
	fma.rn.f32 	%f69, %f67, %f68, %f6;
	ld.shared.f32 	%f70, [%r8+4];
	ld.shared.f32 	%f71, [%r11+32];
	fma.rn.f32 	%f72, %f70, %f71, %f69;
	ld.shared.f32 	%f73, [%r8+8];
	ld.shared.f32 	%f74, [%r11+64];
	fma.rn.f32 	%f75, %f73, %f74, %f72;
	ld.shared.f32 	%f76, [%r8+12];
	ld.shared.f32 	%f77, [%r11+96];
	fma.rn.f32 	%f78, %f76, %f77, %f75;
	ld.shared.f32 	%f79, [%r8+16];
	ld.shared.f32 	%f80, [%r11+128];
	fma.rn.f32 	%f81, %f79, %f80, %f78;
	ld.shared.f32 	%f82, [%r8+20];
	ld.shared.f32 	%f83, [%r11+160];
	fma.rn.f32 	%f84, %f82, %f83, %f81;
	ld.shared.f32 	%f85, [%r8+24];
	ld.shared.f32 	%f86, [%r11+192];
	fma.rn.f32 	%f87, %f85, %f86, %f84;
	ld.shared.f32 	%f88, [%r8+28];
	ld.shared.f32 	%f89, [%r11+224];
	fma.rn.f32 	%f11, %f88, %f89, %f87;
	bar.sync 	0;
	setp.ge.s32 	%p16, %r88, %r57;
	mov.f32 	%f175, 0f00000000;
	or.pred  	%p17, %p3, %p16;
	@%p17 bra 	$L__BB0_13;
	add.s64 	%rd13, %rd1, 64;
	// begin inline asm
	ld.global.nc.f32 %f175, [%rd13];
	// end inline asm
$L__BB0_13:
	st.shared.f32 	[%r9], %f175;
	setp.ge.s32 	%p19, %r93, %r57;
	mov.f32 	%f176, 0f00000000;
	or.pred  	%p20, %p6, %p19;
	@%p20 bra 	$L__BB0_15;
	mul.wide.s32 	%rd15, %r91, 4;
	add.s64 	%rd14, %rd4, %rd15;
	// begin inline asm
	ld.global.nc.f32 %f176, [%rd14];
	// end inline asm
$L__BB0_15:
	st.shared.f32 	[%r10], %f176;
	bar.sync 	0;
	ld.shared.f32 	%f94, [%r8];
	ld.shared.f32 	%f95, [%r11];
	fma.rn.f32 	%f96, %f94, %f95, %f11;
	ld.shared.f32 	%f97, [%r8+4];
	ld.shared.f32 	%f98, [%r11+32];
	fma.rn.f32 	%f99, %f97, %f98, %f96;
	ld.shared.f32 	%f100, [%r8+8];
	ld.shared.f32 	%f101, [%r11+64];
	fma.rn.f32 	%f102, %f100, %f101, %f99;
	ld.shared.f32 	%f103, [%r8+12];
	ld.shared.f32 	%f104, [%r11+96];
	fma.rn.f32 	%f105, %f103, %f104, %f102;
	ld.shared.f32 	%f106, [%r8+16];
	ld.shared.f32 	%f107, [%r11+128];
	fma.rn.f32 	%f108, %f106, %f107, %f105;
	ld.shared.f32 	%f109, [%r8+20];
	ld.shared.f32 	%f110, [%r11+160];
	fma.rn.f32 	%f111, %f109, %f110, %f108;
	ld.shared.f32 	%f112, [%r8+24];
	ld.shared.f32 	%f113, [%r11+192];
	fma.rn.f32 	%f114, %f112, %f113, %f111;
	ld.shared.f32 	%f115, [%r8+28];
	ld.shared.f32 	%f116, [%r11+224];
	fma.rn.f32 	%f16, %f115, %f116, %f114;
	bar.sync 	0;
	add.s32 	%r79, %r88, 8;
	setp.ge.s32 	%p22, %r79, %r57;
	mov.f32 	%f177, 0f00000000;
	or.pred  	%p23, %p3, %p22;
	@%p23 bra 	$L__BB0_17;
	add.s64 	%rd16, %rd1, 96;
	// begin inline asm
	ld.global.nc.f32 %f177, [%rd16];
	// end inline asm
$L__BB0_17:
	st.shared.f32 	[%r9], %f177;
	add.s32 	%r80, %r93, 8;
	setp.ge.s32 	%p25, %r80, %r57;
	mov.f32 	%f178, 0f00000000;
	or.pred  	%p26, %p6, %p25;
	@%p26 bra 	$L__BB0_19;
	mul.wide.s32 	%rd18, %r92, 4;
	add.s64 	%rd17, %rd4, %rd18;
	// begin inline asm
	ld.global.nc.f32 %f178, [%rd17];
	// end inline asm
$L__BB0_19:
	and.b32  	%r95, %r62, 268435452;
	st.shared.f32 	[%r10], %f178;
	bar.sync 	0;
	ld.shared.f32 	%f120, [%r8];
	ld.shared.f32 	%f121, [%r11];
	fma.rn.f32 	%f122, %f120, %f121, %f16;
	ld.shared.f32 	%f123, [%r8+4];
	ld.shared.f32 	%f124, [%r11+32];
	fma.rn.f32 	%f125, %f123, %f124, %f122;
	ld.shared.f32 	%f126, [%r8+8];
	ld.shared.f32 	%f127, [%r11+64];
	fma.rn.f32 	%f128, %f126, %f127, %f125;
	ld.shared.f32 	%f129, [%r8+12];
	ld.shared.f32 	%f130, [%r11+96];
	fma.rn.f32 	%f131, %f129, %f130, %f128;
	ld.shared.f32 	%f132, [%r8+16];
	ld.shared.f32 	%f133, [%r11+128];
	fma.rn.f32 	%f134, %f132, %f133, %f131;
	ld.shared.f32 	%f135, [%r8+20];
	ld.shared.f32 	%f136, [%r11+160];
	fma.rn.f32 	%f137, %f135, %f136, %f134;
	ld.shared.f32 	%f138, [%r8+24];
	ld.shared.f32 	%f139, [%r11+192];
	fma.rn.f32 	%f140, %f138, %f139, %f137;
	ld.shared.f32 	%f141, [%r8+28];
	ld.shared.f32 	%f142, [%r11+224];
	fma.rn.f32 	%f184, %f141, %f142, %f140;
	bar.sync 	0;
	add.s32 	%r94, %r94, 4;
	add.s32 	%r93, %r93, 32;
	shl.b32 	%r83, %r56, 5;
	add.s32 	%r92, %r92, %r83;
	add.s32 	%r91, %r91, %r83;
	add.s32 	%r90, %r90, %r83;
	add.s32 	%r89, %r89, %r83;
	add.s32 	%r88, %r88, 32;
	add.s32 	%r87, %r87, 32;
	setp.ne.s32 	%p27, %r94, 0;
	@%p27 bra 	$L__BB0_3;
$L__BB0_20:
	setp.eq.s32 	%p28, %r12, 0;
	@%p28 bra 	$L__BB0_27;
	shl.b32 	%r84, %r95, 3;
	add.s32 	%r99, %r1, %r84;
	mad.lo.s32 	%r85, %r56, %r99, %r4;
	add.s32 	%r100, %r85, %r3;
	shl.b32 	%r41, %r56, 3;
	add.s32 	%r97, %r4, %r84;
	add.s32 	%r98, %r97, %r7;
	neg.s32 	%r96, %r12;
$L__BB0_22:
	.pragma "nounroll";
	ld.param.u64 	%rd27, [_Z20tile_matrix_multiplyPfS_S_iii_param_0];
	setp.ge.s32 	%p29, %r2, %r55;
	mul.wide.s32 	%rd19, %r98, 4;
	add.s64 	%rd2, %rd27, %rd19;
	setp.ge.s32 	%p30, %r97, %r57;
	mov.f32 	%f182, 0f00000000;
	or.pred  	%p31, %p29, %p30;
	@%p31 bra 	$L__BB0_24;
	// begin inline asm
	ld.global.nc.f32 %f182, [%rd2];
	// end inline asm
$L__BB0_24:
	setp.ge.s32 	%p32, %r5, %r56;
	st.shared.f32 	[%r9], %f182;
	setp.ge.s32 	%p33, %r99, %r57;
	mov.f32 	%f183, 0f00000000;
	or.pred  	%p34, %p32, %p33;
	@%p34 bra 	$L__BB0_26;
	mul.wide.s32 	%rd22, %r100, 4;
	add.s64 	%rd21, %rd4, %rd22;
	// begin inline asm
	ld.global.nc.f32 %f183, [%rd21];
	// end inline asm
$L__BB0_26:
	st.shared.f32 	[%r10], %f183;
	bar.sync 	0;
	ld.shared.f32 	%f147, [%r8];
	ld.shared.f32 	%f148, [%r11];
	fma.rn.f32 	%f149, %f147, %f148, %f184;
	ld.shared.f32 	%f150, [%r8+4];
	ld.shared.f32 	%f151, [%r11+32];
	fma.rn.f32 	%f152, %f150, %f151, %f149;
	ld.shared.f32 	%f153, [%r8+8];
	ld.shared.f32 	%f154, [%r11+64];
	fma.rn.f32 	%f155, %f153, %f154, %f152;
	ld.shared.f32 	%f156, [%r8+12];
	ld.shared.f32 	%f157, [%r11+96];
	fma.rn.f32 	%f158, %f156, %f157, %f155;
	ld.shared.f32 	%f159, [%r8+16];
	ld.shared.f32 	%f160, [%r11+128];
	fma.rn.f32 	%f161, %f159, %f160, %f158;
	ld.shared.f32 	%f162, [%r8+20];
	ld.shared.f32 	%f163, [%r11+160];
	fma.rn.f32 	%f164, %f162, %f163, %f161;
	ld.shared.f32 	%f165, [%r8+24];
	ld.shared.f32 	%f166, [%r11+192];
	fma.rn.f32 	%f167, %f165, %f166, %f164;
	ld.shared.f32 	%f168, [%r8+28];
	ld.shared.f32 	%f169, [%r11+224];
	fma.rn.f32 	%f184, %f168, %f169, %f167;
	bar.sync 	0;
	add.s32 	%r100, %r100, %r41;
	add.s32 	%r99, %r99, 8;
	add.s32 	%r98, %r98, 8;
	add.s32 	%r97, %r97, 8;
	add.s32 	%r96, %r96, 1;
	setp.ne.s32 	%p35, %r96, 0;
	@%p35 bra 	$L__BB0_22;
$L__BB0_27:
	setp.ge.s32 	%p36, %r2, %r55;
	setp.ge.s32 	%p37, %r5, %r56;
	or.pred  	%p38, %p36, %p37;
	@%p38 bra 	$L__BB0_29;
	ld.param.u64 	%rd28, [_Z20tile_matrix_multiplyPfS_S_iii_param_2];
	mad.lo.s32 	%r86, %r56, %r2, %r5;
	cvta.to.global.u64 	%rd23, %rd28;
	mul.wide.s32 	%rd24, %r86, 4;
	add.s64 	%rd25, %rd23, %rd24;
	st.global.f32 	[%rd25], %f184;
$L__BB0_29:
	ret;

}
	// .globl	_Z9tile_gemmPfS_S_iii
.visible .entry _Z9tile_gemmPfS_S_iii(
	.param .u64 .ptr .align 1 _Z9tile_gemmPfS_S_iii_param_0,
	.param .u64 .ptr .align 1 _Z9tile_gemmPfS_S_iii_param_1,
	.param .u64 .ptr .align 1 _Z9tile_gemmPfS_S_iii_param_2,
	.param .u32 _Z9tile_gemmPfS_S_iii_param_3,
	.param .u32 _Z9tile_gemmPfS_S_iii_param_4,
	.param .u32 _Z9tile_gemmPfS_S_iii_param_5
)
{
	.reg .pred 	%p<39>;
	.reg .b32 	%r<107>;
	.reg .b32 	%f<177>;
	.reg .b64 	%rd<36>;
	// demoted variable
	.shared .align 4 .b8 _ZZ9tile_gemmPfS_S_iiiE2As[256];
	// demoted variable
	.shared .align 4 .b8 _ZZ9tile_gemmPfS_S_iiiE2Bs[256];
	ld.param.u64 	%rd5, [_Z9tile_gemmPfS_S_iii_param_1];
	ld.param.u32 	%r55, [_Z9tile_gemmPfS_S_iii_param_3];
	ld.param.u32 	%r56, [_Z9tile_gemmPfS_S_iii_param_4];
	ld.param.u32 	%r57, [_Z9tile_gemmPfS_S_iii_param_5];
	cvta.to.global.u64 	%rd1, %rd5;
	mov.u32 	%r58, %ctaid.x;
	mov.u32 	%r59, %ctaid.y;
	mov.u32 	%r1, %tid.x;
	mov.u32 	%r2, %tid.y;
	shl.b32 	%r60, %r59, 3;
	add.s32 	%r3, %r60, %r2;
	shl.b32 	%r4, %r58, 3;
	add.s32 	%r5, %r4, %r1;
	setp.lt.s32 	%p1, %r56, 1;
	mov.f32 	%f176, 0f00000000;
	@%p1 bra 	$L__BB1_27;
	add.s32 	%r6, %r56, 7;
	mul.lo.s32 	%r7, %r56, %r3;
	shl.b32 	%r62, %r2, 5;
	mov.u32 	%r63, _ZZ9tile_gemmPfS_S_iiiE2As;
	add.s32 	%r8, %r63, %r62;
	shl.b32 	%r64, %r1, 2;
	add.s32 	%r9, %r8, %r64;
	mov.u32 	%r65, _ZZ9tile_gemmPfS_S_iiiE2Bs;
	add.s32 	%r11, %r65, %r64;
	add.s32 	%r10, %r11, %r62;
	setp.lt.u32 	%p2, %r56, 25;
	mov.f32 	%f176, 0f00000000;
	mov.b32 	%r101, 0;
	@%p2 bra 	$L__BB1_20;
	shr.u32 	%r67, %r6, 3;
	and.b32  	%r68, %r67, 268435452;
	neg.s32 	%r100, %r68;
	add.s32 	%r69, %r2, 24;
	mad.lo.s32 	%r70, %r57, %r69, %r1;
	add.s32 	%r97, %r70, %r4;
	add.s32 	%r71, %r2, 16;
	mad.lo.s32 	%r72, %r57, %r71, %r1;
	add.s32 	%r96, %r72, %r4;
	add.s32 	%r73, %r2, 8;
	mad.lo.s32 	%r74, %r57, %r73, %r1;
	add.s32 	%r95, %r74, %r4;
	mad.lo.s32 	%r75, %r2, %r57, %r1;
	add.s32 	%r94, %r75, %r4;
	add.s32 	%r92, %r1, %r7;
	mov.f32 	%f176, 0f00000000;
	mov.b32 	%r99, 16;
	cvt.u64.u32 	%rd11, %r1;
	mov.u32 	%r93, %r1;
	mov.u32 	%r98, %r2;
$L__BB1_3:
	setp.ge.s32 	%p3, %r3, %r55;
	setp.ge.s32 	%p4, %r93, %r56;
	mov.f32 	%f163, 0f00000000;
	or.pred  	%p5, %p3, %p4;
	@%p5 bra 	$L__BB1_5;
	ld.param.u64 	%rd32, [_Z9tile_gemmPfS_S_iii_param_0];
	cvta.to.global.u64 	%rd6, %rd32;
	mul.wide.u32 	%rd7, %r92, 4;
	add.s64 	%rd8, %rd6, %rd7;
	ld.global.f32 	%f163, [%rd8];
$L__BB1_5:
	setp.ge.s32 	%p6, %r5, %r57;
	st.shared.f32 	[%r9], %f163;
	setp.ge.s32 	%p7, %r98, %r56;
	mov.f32 	%f164, 0f00000000;
	or.pred  	%p8, %p7, %p6;
	@%p8 bra 	$L__BB1_7;
	mul.wide.s32 	%rd9, %r94, 4;
	add.s64 	%rd10, %rd1, %rd9;
	ld.global.f32 	%f164, [%rd10];
$L__BB1_7:
	ld.param.u64 	%rd33, [_Z9tile_gemmPfS_S_iii_param_0];
	st.shared.f32 	[%r10], %f164;
	bar.sync 	0;
	ld.shared.f32 	%f38, [%r8];
	ld.shared.f32 	%f39, [%r11];
	fma.rn.f32 	%f40, %f38, %f39, %f176;
	ld.shared.f32 	%f41, [%r8+4];
	ld.shared.f32 	%f42, [%r11+32];
	fma.rn.f32 	%f43, %f41, %f42, %f40;
	ld.shared.f32 	%f44, [%r8+8];
	ld.shared.f32 	%f45, [%r11+64];
	fma.rn.f32 	%f46, %f44, %f45, %f43;
	ld.shared.f32 	%f47, [%r8+12];
	ld.shared.f32 	%f48, [%r11+96];
	fma.rn.f32 	%f49, %f47, %f48, %f46;
	ld.shared.f32 	%f50, [%r8+16];
	ld.shared.f32 	%f51, [%r11+128];
	fma.rn.f32 	%f52, %f50, %f51, %f49;
	ld.shared.f32 	%f53, [%r8+20];
	ld.shared.f32 	%f54, [%r11+160];
	fma.rn.f32 	%f55, %f53, %f54, %f52;
	ld.shared.f32 	%f56, [%r8+24];
	ld.shared.f32 	%f57, [%r11+192];
	fma.rn.f32 	%f58, %f56, %f57, %f55;
	ld.shared.f32 	%f59, [%r8+28];
	ld.shared.f32 	%f60, [%r11+224];
	fma.rn.f32 	%f6, %f59, %f60, %f58;
	bar.sync 	0;
	add.s32 	%r76, %r93, 8;
	setp.ge.s32 	%p10, %r76, %r56;
	add.s32 	%r77, %r99, -16;
	cvt.u64.u32 	%rd12, %r77;
	mul.lo.s32 	%r78, %r56, %r3;
	cvt.u64.u32 	%rd13, %r78;
	add.s64 	%rd14, %rd12, %rd11;
	add.s64 	%rd15, %rd14, %rd13;
	cvta.to.global.u64 	%rd16, %rd33;
	shl.b64 	%rd17, %rd15, 2;
	add.s64 	%rd2, %rd16, %rd17;
	mov.f32 	%f165, 0f00000000;
	or.pred  	%p11, %p3, %p10;
	@%p11 bra 	$L__BB1_9;
	ld.global.f32 	%f165, [%rd2+32];
$L__BB1_9:
	st.shared.f32 	[%r9], %f165;
	add.s32 	%r79, %r98, 8;
	setp.ge.s32 	%p13, %r79, %r56;
	mov.f32 	%f166, 0f00000000;
	or.pred  	%p14, %p13, %p6;
	@%p14 bra 	$L__BB1_11;
	mul.wide.s32 	%rd18, %r95, 4;
	add.s64 	%rd19, %rd1, %rd18;
	ld.global.f32 	%f166, [%rd19];
$L__BB1_11:
	st.shared.f32 	[%r10], %f166;
	bar.sync 	0;
	ld.shared.f32 	%f63, [%r8];
	ld.shared.f32 	%f64, [%r11];
	fma.rn.f32 	%f65, %f63, %f64, %f6;
	ld.shared.f32 	%f66, [%r8+4];
	ld.shared.f32 	%f67, [%r11+32];
	fma.rn.f32 	%f68, %f66, %f67, %f65;
	ld.shared.f32 	%f69, [%r8+8];
	ld.shared.f32 	%f70, [%r11+64];
	fma.rn.f32 	%f71, %f69, %f70, %f68;
	ld.shared.f32 	%f72, [%r8+12];
	ld.shared.f32 	%f73, [%r11+96];
	fma.rn.f32 	%f74, %f72, %f73, %f71;
	ld.shared.f32 	%f75, [%r8+16];
	ld.shared.f32 	%f76, [%r11+128];
	fma.rn.f32 	%f77, %f75, %f76, %f74;
	ld.shared.f32 	%f78, [%r8+20];
	ld.shared.f32 	%f79, [%r11+160];
	fma.rn.f32 	%f80, %f78, %f79, %f77;
	ld.shared.f32 	%f81, [%r8+24];
	ld.shared.f32 	%f82, [%r11+192];
	fma.rn.f32 	%f83, %f81, %f82, %f80;
	ld.shared.f32 	%f84, [%r8+28];
	ld.shared.f32 	%f85, [%r11+224];
	fma.rn.f32 	%f11, %f84, %f85, %f83;
	bar.sync 	0;
	add.s32 	%r80, %r93, 16;
	setp.ge.s32 	%p16, %r80, %r56;
	mov.f32 	%f167, 0f00000000;
	or.pred  	%p17, %p3, %p16;
	@%p17 bra 	$L__BB1_13;
	ld.global.f32 	%f167, [%rd2+64];
$L__BB1_13:
	st.shared.f32 	[%r9], %f167;
	add.s32 	%r81, %r98, 16;
	setp.ge.s32 	%p19, %r81, %r56;
	mov.f32 	%f168, 0f00000000;
	or.pred  	%p20, %p19, %p6;
	@%p20 bra 	$L__BB1_15;
	mul.wide.s32 	%rd20, %r96, 4;
	add.s64 	%rd21, %rd1, %rd20;
	ld.global.f32 	%f168, [%rd21];
$L__BB1_15:
	st.shared.f32 	[%r10], %f168;
	bar.sync 	0;
	ld.shared.f32 	%f88, [%r8];
	ld.shared.f32 	%f89, [%r11];
	fma.rn.f32 	%f90, %f88, %f89, %f11;
	ld.shared.f32 	%f91, [%r8+4];
	ld.shared.f32 	%f92, [%r11+32];
	fma.rn.f32 	%f93, %f91, %f92, %f90;
	ld.shared.f32 	%f94, [%r8+8];
	ld.shared.f32 	%f95, [%r11+64];
	fma.rn.f32 	%f96, %f94, %f95, %f93;
	ld.shared.f32 	%f97, [%r8+12];
	ld.shared.f32 	%f98, [%r11+96];
	fma.rn.f32 	%f99, %f97, %f98, %f96;
	ld.shared.f32 	%f100, [%r8+16];
	ld.shared.f32 	%f101, [%r11+128];
	fma.rn.f32 	%f102, %f100, %f101, %f99;
	ld.shared.f32 	%f103, [%r8+20];
	ld.shared.f32 	%f104, [%r11+160];
	fma.rn.f32 	%f105, %f103, %f104, %f102;
	ld.shared.f32 	%f106, [%r8+24];
	ld.shared.f32 	%f107, [%r11+192];
	fma.rn.f32 	%f108, %f106, %f107, %f105;
	ld.shared.f32 	%f109, [%r8+28];
	ld.shared.f32 	%f110, [%r11+224];
	fma.rn.f32 	%f16, %f109, %f110, %f108;
	bar.sync 	0;
	add.s32 	%r82, %r93, 24;
	setp.ge.s32 	%p22, %r82, %r56;
	mov.f32 	%f169, 0f00000000;
	or.pred  	%p23, %p3, %p22;
	@%p23 bra 	$L__BB1_17;
	ld.global.f32 	%f169, [%rd2+96];
$L__BB1_17:
	st.shared.f32 	[%r9], %f169;
	add.s32 	%r83, %r98, 24;
	setp.ge.s32 	%p25, %r83, %r56;
	mov.f32 	%f170, 0f00000000;
	or.pred  	%p26, %p25, %p6;
	@%p26 bra 	$L__BB1_19;
	mul.wide.s32 	%rd22, %r97, 4;
	add.s64 	%rd23, %rd1, %rd22;
	ld.global.f32 	%f170, [%rd23];
$L__BB1_19:
	add.s32 	%r84, %r56, 7;
	shr.u32 	%r85, %r84, 3;
	and.b32  	%r101, %r85, 268435452;
	st.shared.f32 	[%r10], %f170;
	bar.sync 	0;
	ld.shared.f32 	%f112, [%r8];
	ld.shared.f32 	%f113, [%r11];
	fma.rn.f32 	%f114, %f112, %f113, %f16;
	ld.shared.f32 	%f115, [%r8+4];
	ld.shared.f32 	%f116, [%r11+32];
	fma.rn.f32 	%f117, %f115, %f116, %f114;
	ld.shared.f32 	%f118, [%r8+8];
	ld.shared.f32 	%f119, [%r11+64];
	fma.rn.f32 	%f120, %f118, %f119, %f117;
	ld.shared.f32 	%f121, [%r8+12];
	ld.shared.f32 	%f122, [%r11+96];
	fma.rn.f32 	%f123, %f121, %f122, %f120;
	ld.shared.f32 	%f124, [%r8+16];
	ld.shared.f32 	%f125, [%r11+128];
	fma.rn.f32 	%f126, %f124, %f125, %f123;
	ld.shared.f32 	%f127, [%r8+20];
	ld.shared.f32 	%f128, [%r11+160];
	fma.rn.f32 	%f129, %f127, %f128, %f126;
	ld.shared.f32 	%f130, [%r8+24];
	ld.shared.f32 	%f131, [%r11+192];
	fma.rn.f32 	%f132, %f130, %f131, %f129;
	ld.shared.f32 	%f133, [%r8+28];
	ld.shared.f32 	%f134, [%r11+224];
	fma.rn.f32 	%f176, %f133, %f134, %f132;
	bar.sync 	0;
	add.s32 	%r100, %r100, 4;
	add.s32 	%r99, %r99, 32;
	add.s32 	%r98, %r98, 32;
	shl.b32 	%r86, %r57, 5;
	add.s32 	%r97, %r97, %r86;
	add.s32 	%r96, %r96, %r86;
	add.s32 	%r95, %r95, %r86;
	add.s32 	%r94, %r94, %r86;
	add.s32 	%r93, %r93, 32;
	add.s32 	%r92, %r92, 32;
	setp.ne.s32 	%p27, %r100, 0;
	@%p27 bra 	$L__BB1_3;
$L__BB1_20:
	add.s32 	%r87, %r56, 7;
	shr.u32 	%r88, %r87, 3;
	and.b32  	%r38, %r88, 3;
	setp.eq.s32 	%p28, %r38, 0;
	@%p28 bra 	$L__BB1_27;
	shl.b32 	%r89, %r101, 3;
	add.s32 	%r105, %r2, %r89;
	mad.lo.s32 	%r90, %r57, %r105, %r1;
	add.s32 	%r106, %r90, %r4;
	shl.b32 	%r41, %r57, 3;
	add.s32 	%r103, %r1, %r89;
	mad.lo.s32 	%r104, %r56, %r3, %r103;
	neg.s32 	%r102, %r38;
$L__BB1_22:
	.pragma "nounroll";
	setp.ge.s32 	%p29, %r3, %r55;
	setp.ge.s32 	%p30, %r103, %r56;
	mov.f32 	%f174, 0f00000000;
	or.pred  	%p31, %p29, %p30;
	@%p31 bra 	$L__BB1_24;
	ld.param.u64 	%rd34, [_Z9tile_gemmPfS_S_iii_param_0];
	cvta.to.global.u64 	%rd24, %rd34;
	mul.wide.u32 	%rd25, %r104, 4;
	add.s64 	%rd26, %rd24, %rd25;
	ld.global.f32 	%f174, [%rd26];
$L__BB1_24:
	setp.ge.s32 	%p32, %r5, %r57;
	st.shared.f32 	[%r9], %f174;
	setp.ge.s32 	%p33, %r105, %r56;
	mov.f32 	%f175, 0f00000000;
	or.pred  	%p34, %p33, %p32;
	@%p34 bra 	$L__BB1_26;
	mul.wide.s32 	%rd27, %r106, 4;
	add.s64 	%rd28, %rd1, %rd27;
	ld.global.f32 	%f175, [%rd28];
$L__BB1_26:
	st.shared.f32 	[%r10], %f175;
	bar.sync 	0;
	ld.shared.f32 	%f137, [%r8];
	ld.shared.f32 	%f138, [%r11];
	fma.rn.f32 	%f139, %f137, %f138, %f176;
	ld.shared.f32 	%f140, [%r8+4];
	ld.shared.f32 	%f141, [%r11+32];
	fma.rn.f32 	%f142, %f140, %f141, %f139;
	ld.shared.f32 	%f143, [%r8+8];
	ld.shared.f32 	%f144, [%r11+64];
	fma.rn.f32 	%f145, %f143, %f144, %f142;
	ld.shared.f32 	%f146, [%r8+12];
	ld.shared.f32 	%f147, [%r11+96];
	fma.rn.f32 	%f148, %f146, %f147, %f145;
	ld.shared.f32 	%f149, [%r8+16];
	ld.shared.f32 	%f150, [%r11+128];
	fma.rn.f32 	%f151, %f149, %f150, %f148;
	ld.shared.f32 	%f152, [%r8+20];
	ld.shared.f32 	%f153, [%r11+160];
	fma.rn.f32 	%f154, %f152, %f153, %f151;
	ld.shared.f32 	%f155, [%r8+24];
	ld.shared.f32 	%f156, [%r11+192];
	fma.rn.f32 	%f157, %f155, %f156, %f154;
	ld.shared.f32 	%f158, [%r8+28];
	ld.shared.f32 	%f159, [%r11+224];
	fma.rn.f32 	%f176, %f158, %f159, %f157;
	bar.sync 	0;
	add.s32 	%r106, %r106, %r41;
	add.s32 	%r105, %r105, 8;
	add.s32 	%r104, %r104, 8;
	add.s32 	%r103, %r103, 8;
	add.s32 	%r102, %r102, 1;
	setp.ne.s32 	%p35, %r102, 0;
	@%p35 bra 	$L__BB1_22;
$L__BB1_27:
	setp.ge.s32 	%p36, %r3, %r55;
	setp.ge.s32 	%p37, %r5, %r57;
	or.pred  	%p38, %p36, %p37;
	@%p38 bra 	$L__BB1_29;
	ld.param.u64 	%rd35, [_Z9tile_gemmPfS_S_iii_param_2];
	mad.lo.s32 	%r91, %r57, %r3, %r5;
	cvta.to.global.u64 	%rd29, %rd35;
	mul.wide.u32 	%rd30, %r91, 4;
	add.s64 	%rd31, %rd29, %rd30;
	ld.global.f32 	%f160, [%rd31];
	add.f32 	%f161, %f176, %f160;
	st.global.f32 	[%rd31], %f161;
$L__BB1_29:
	ret;

}
	// .globl	_Z11relu_threadPKfPfi
.visible .entry _Z11relu_threadPKfPfi(
	.param .u64 .ptr .align 1 _Z11relu_threadPKfPfi_param_0,
	.param .u64 .ptr .align 1 _Z11relu_threadPKfPfi_param_1,
	.param .u32 _Z11relu_threadPKfPfi_param_2
)
{
	.reg .pred 	%p<2>;
	.reg .b32 	%r<6>;
	.reg .b32 	%f<3>;
	.reg .b64 	%rd<8>;

	ld.param.u64 	%rd1, [_Z11relu_threadPKfPfi_param_0];
	ld.param.u64 	%rd2, [_Z11relu_threadPKfPfi_param_1];
	ld.param.u32 	%r2, [_Z11relu_threadPKfPfi_param_2];
	mov.u32 	%r3, %ctaid.x;
	mov.u32 	%r4, %tid.x;
	mov.u32 	%r5, %ntid.x;
	mad.lo.s32 	%r1, %r3, %r5, %r4;
	setp.ge.s32 	%p1, %r1, %r2;
	@%p1 bra 	$L__BB2_2;
	cvta.to.global.u64 	%rd3, %rd2;
	cvta.to.global.u64 	%rd4, %rd1;
	mul.wide.s32 	%rd5, %r1, 4;
	add.s64 	%rd6, %rd4, %rd5;
	ld.global.f32 	%f1, [%rd6];
	max.f32 	%f2, %f1, 0f00000000;
	add.s64 	%rd7, %rd3, %rd5;
	st.global.f32 	[%rd7], %f2;
$L__BB2_2:
	ret;

}
	// .globl	_Z10exp_threadPKfPfi
.visible .entry _Z10exp_threadPKfPfi(
	.param .u64 .ptr .align 1 _Z10exp_threadPKfPfi_param_0,
	.param .u64 .ptr .align 1 _Z10exp_threadPKfPfi_param_1,
	.param .u32 _Z10exp_threadPKfPfi_param_2
)
{
	.reg .pred 	%p<2>;
	.reg .b32 	%r<6>;
	.reg .b32 	%f<4>;
	.reg .b64 	%rd<8>;

	ld.param.u64 	%rd1, [_Z10exp_threadPKfPfi_param_0];
	ld.param.u64 	%rd2, [_Z10exp_threadPKfPfi_param_1];
	ld.param.u32 	%r2, [_Z10exp_threadPKfPfi_param_2];
	mov.u32 	%r3, %ctaid.x;
	mov.u32 	%r4, %tid.x;
	mov.u32 	%r5, %ntid.x;
	mad.lo.s32 	%r1, %r3, %r5, %r4;
	setp.ge.s32 	%p1, %r1, %r2;
	@%p1 bra 	$L__BB3_2;
	cvta.to.global.u64 	%rd3, %rd1;
	cvta.to.global.u64 	%rd4, %rd2;
	mul.wide.s32 	%rd5, %r1, 4;
	add.s64 	%rd6, %rd3, %rd5;
	ld.global.f32 	%f1, [%rd6];
	mul.f32 	%f2, %f1, 0f3FB8AA3B;
	ex2.approx.f32 	%f3, %f2;
	add.s64 	%rd7, %rd4, %rd5;
	st.global.f32 	[%rd7], %f3;
$L__BB3_2:
	ret;

}
	// .globl	_Z15relumask_threadPKfPfi
.visible .entry _Z15relumask_threadPKfPfi(
	.param .u64 .ptr .align 1 _Z15relumask_threadPKfPfi_param_0,
	.param .u64 .ptr .align 1 _Z15relumask_threadPKfPfi_param_1,
	.param .u32 _Z15relumask_threadPKfPfi_param_2
)
{
	.local .align 8 .b8 	__local_depot4[16];
	.reg .b64 	%SP;
	.reg .b64 	%SPL;
	.reg .pred 	%p<3>;
	.reg .b32 	%r<8>;
	.reg .b32 	%f<3>;
	.reg .b64 	%rd<12>;

	mov.u64 	%SPL, __local_depot4;
	cvta.local.u64 	%SP, %SPL;
	ld.param.u64 	%rd1, [_Z15relumask_threadPKfPfi_param_0];
	ld.param.u64 	%rd2, [_Z15relumask_threadPKfPfi_param_1];
	ld.param.u32 	%r4, [_Z15relumask_threadPKfPfi_param_2];
	mov.u32 	%r1, %ctaid.x;
	mov.u32 	%r2, %tid.x;
	mov.u32 	%r5, %ntid.x;
	mad.lo.s32 	%r3, %r1, %r5, %r2;
	setp.ge.s32 	%p1, %r3, %r4;
	@%p1 bra 	$L__BB4_2;
	add.u64 	%rd3, %SP, 0;
	add.u64 	%rd4, %SPL, 0;
	cvta.to.global.u64 	%rd5, %rd1;
	cvta.to.global.u64 	%rd6, %rd2;
	mul.wide.s32 	%rd7, %r3, 4;
	add.s64 	%rd8, %rd5, %rd7;
	ld.global.f32 	%f1, [%rd8];
	setp.gt.f32 	%p2, %f1, 0f00000000;
	selp.f32 	%f2, 0f3F800000, 0f00000000, %p2;
	add.s64 	%rd9, %rd6, %rd7;
	st.global.f32 	[%rd9], %f2;
	st.local.v2.u32 	[%rd4], {%r1, %r2};
	st.local.u32 	[%rd4+8], %r3;
	mov.u64 	%rd10, $str;
	cvta.global.u64 	%rd11, %rd10;
	{ // callseq 0, 0
	.param .b64 param0;
	st.param.b64 	[param0], %rd11;
	.param .b64 param1;
	st.param.b64 	[param1], %rd3;
	.param .b32 retval0;
	call.uni (retval0), 
	vprintf, 
	(
	param0, 
	param1
	);
	ld.param.b32 	%r6, [retval0];
	} // callseq 0
$L__BB4_2:
	ret;

}


// ===== COMPILED SASS (sm_100) =====

	.target	sm_100

	.elftype	@"ET_EXEC"


//--------------------- .note.nv.tkinfo           --------------------------
	.section	.note.nv.tkinfo,"",@"SHT_NOTE"
	.sectionflags	@"SHF_NOTE_NV_TKINFO"
	.tkinfo
        /*0018*/ 	.word	0x00000002
        /*0030*/ 	.string	""
        /*0030*/ 	.string	"ptxas"
        /*0030*/ 	.string	"Cuda compilation tools, release 13.0, V13.0.88"
        /*0030*/ 	.string	"Build cuda_13.0.r13.0/compiler.36424714_0"
        /*0030*/ 	.string	"-arch sm_100 -m 64 "



//--------------------- .note.nv.cuinfo           --------------------------
	.section	.note.nv.cuinfo,"",@"SHT_NOTE"
	.sectionflags	@"SHF_NOTE_NV_CUINFO"
        /*0018*/ 	.short	0x0002
        /*001a*/ 	.short	0x0064
        /*001c*/ 	.short	0x0082
	.zero		2


//--------------------- .nv.info                  --------------------------
	.section	.nv.info,"",@"SHT_CUDA_INFO"
	.align	4


	//----- nvinfo : EIATTR_REGCOUNT
	.align		4
        /*0000*/ 	.byte	0x04, 0x2f
        /*0002*/ 	.short	(.L_2 - .L_1)
	.align		4
.L_1:
        /*0004*/ 	.word	index@(_Z20tile_matrix_multiplyPfS_S_iii)
        /*0008*/ 	.word	0x00000020


	//----- nvinfo : EIATTR_FRAME_SIZE
	.align		4
.L_2:
        /*000c*/ 	.byte	0x04, 0x11
        /*000e*/ 	.short	(.L_4 - .L_3)
	.align		4
.L_3:
        /*0010*/ 	.word	index@(_Z20tile_matrix_multiplyPfS_S_iii)
        /*0014*/ 	.word	0x00000000


	//----- nvinfo : EIATTR_REGCOUNT
	.align		4
.L_4:
        /*0018*/ 	.byte	0x04, 0x2f
        /*001a*/ 	.short	(.L_6 - .L_5)
	.align		4
.L_5:
        /*001c*/ 	.word	index@(_Z9tile_gemmPfS_S_iii)
        /*0020*/ 	.word	0x00000020


	//----- nvinfo : EIATTR_FRAME_SIZE
	.align		4
.L_6:
        /*0024*/ 	.byte	0x04, 0x11
        /*0026*/ 	.short	(.L_8 - .L_7)
	.align		4
.L_7:
        /*0028*/ 	.word	index@(_Z9tile_gemmPfS_S_iii)
        /*002c*/ 	.word	0x00000000


	//----- nvinfo : EIATTR_REGCOUNT
	.align		4
.L_8:
        /*0030*/ 	.byte	0x04, 0x2f
        /*0032*/ 	.short	(.L_10 - .L_9)
	.align		4
.L_9:
        /*0034*/ 	.word	index@(_Z11relu_threadPKfPfi)
        /*0038*/ 	.word	0x0000000a


	//----- nvinfo : EIATTR_FRAME_SIZE
	.align		4
.L_10:
        /*003c*/ 	.byte	0x04, 0x11
        /*003e*/ 	.short	(.L_12 - .L_11)
	.align		4
.L_11:
        /*0040*/ 	.word	index@(_Z11relu_threadPKfPfi)
        /*0044*/ 	.word	0x00000000


	//----- nvinfo : EIATTR_REGCOUNT
	.align		4
.L_12:
        /*0048*/ 	.byte	0x04, 0x2f
        /*004a*/ 	.short	(.L_14 - .L_13)
	.align		4
.L_13:
        /*004c*/ 	.word	index@(_Z10exp_threadPKfPfi)
        /*0050*/ 	.word	0x0000000c


	//----- nvinfo : EIATTR_FRAME_SIZE
	.align		4
.L_14:
        /*0054*/ 	.byte	0x04, 0x11
        /*0056*/ 	.short	(.L_16 - .L_15)
	.align		4
.L_15:
        /*0058*/ 	.word	index@(_Z10exp_threadPKfPfi)
        /*005c*/ 	.word	0x00000000


	//----- nvinfo : EIATTR_REGCOUNT
	.align		4
.L_16:
        /*0060*/ 	.byte	0x04, 0x2f
        /*0062*/ 	.short	(.L_18 - .L_17)
	.align		4
.L_17:
        /*0064*/ 	.word	index@(_Z15relumask_threadPKfPfi)
        /*0068*/ 	.word	0x00000018


	//----- nvinfo : EIATTR_FRAME_SIZE
	.align		4
.L_18:
        /*006c*/ 	.byte	0x04, 0x11
        /*006e*/ 	.short	(.L_20 - .L_19)
	.align		4
.L_19:
        /*0070*/ 	.word	index@(_Z15relumask_threadPKfPfi)
        /*0074*/ 	.word	0x00000010


	//----- nvinfo : EIATTR_MIN_STACK_SIZE
	.align		4
.L_20:
        /*0078*/ 	.byte	0x04, 0x12
        /*007a*/ 	.short	(.L_22 - .L_21)
	.align		4
.L_21:
        /*007c*/ 	.word	index@(_Z15relumask_threadPKfPfi)
        /*0080*/ 	.word	0x00000010


	//----- nvinfo : EIATTR_MIN_STACK_SIZE
	.align		4
.L_22:
        /*0084*/ 	.byte	0x04, 0x12
        /*0086*/ 	.short	(.L_24 - .L_23)
	.align		4
.L_23:
        /*0088*/ 	.word	index@(_Z10exp_threadPKfPfi)
        /*008c*/ 	.word	0x00000000


	//----- nvinfo : EIATTR_MIN_STACK_SIZE
	.align		4
.L_24:
        /*0090*/ 	.byte	0x04, 0x12
        /*0092*/ 	.short	(.L_26 - .L_25)
	.align		4
.L_25:
        /*0094*/ 	.word	index@(_Z11relu_threadPKfPfi)
        /*0098*/ 	.word	0x00000000


	//----- nvinfo : EIATTR_MIN_STACK_SIZE
	.align		4
.L_26:
        /*009c*/ 	.byte	0x04, 0x12
        /*009e*/ 	.short	(.L_28 - .L_27)
	.align		4
.L_27:
        /*00a0*/ 	.word	index@(_Z9tile_gemmPfS_S_iii)
        /*00a4*/ 	.word	0x00000000


	//----- nvinfo : EIATTR_MIN_STACK_SIZE
	.align		4
.L_28:
        /*00a8*/ 	.byte	0x04, 0x12
        /*00aa*/ 	.short	(.L_30 - .L_29)
	.align		4
.L_29:
        /*00ac*/ 	.word	index@(_Z20tile_matrix_multiplyPfS_S_iii)
        /*00b0*/ 	.word	0x00000000
.L_30:


//--------------------- .nv.compat                --------------------------
	.section	.nv.compat,"",@"SHT_CUDA_COMPAT_INFO"
	.align	4
        /*0000*/ 	.byte	0x02, 0x09, 0x00, 0x00, 0x02, 0x02, 0x01, 0x00, 0x02, 0x05, 0x05, 0x00, 0x03, 0x07, 0x01, 0x01
        /*0010*/ 	.byte	0x02, 0x03, 0x00, 0x00, 0x02, 0x06, 0x01, 0x00, 0x04, 0x0b, 0x08, 0x00, 0x01, 0x00, 0x00, 0x00
        /*0020*/ 	.byte	0x00, 0x00, 0x00, 0x00


//--------------------- .nv.info._Z15relumask_threadPKfPfi --------------------------
	.section	.nv.info._Z15relumask_threadPKfPfi,"",@"SHT_CUDA_INFO"
	.sectionflags	@""
	.align	4


	//----- nvinfo : EIATTR_CUDA_API_VERSION
	.align		4
        /*0000*/ 	.byte	0x04, 0x37
        /*0002*/ 	.short	(.L_32 - .L_31)
.L_31:
        /*0004*/ 	.word	0x00000082


	//----- nvinfo : EIATTR_KPARAM_INFO
	.align		4
.L_32:
        /*0008*/ 	.byte	0x04, 0x17
        /*000a*/ 	.short	(.L_34 - .L_33)
.L_33:
        /*000c*/ 	.word	0x00000000
        /*0010*/ 	.short	0x0002
        /*0012*/ 	.short	0x0010
        /*0014*/ 	.byte	0x00, 0xf0, 0x11, 0x00


	//----- nvinfo : EIATTR_KPARAM_INFO
	.align		4
.L_34:
        /*0018*/ 	.byte	0x04, 0x17
        /*001a*/ 	.short	(.L_36 - .L_35)
.L_35:
        /*001c*/ 	.word	0x00000000
        /*0020*/ 	.short	0x0001
        /*0022*/ 	.short	0x0008
        /*0024*/ 	.byte	0x00, 0xf5, 0x21, 0x00


	//----- nvinfo : EIATTR_KPARAM_INFO
	.align		4
.L_36:
        /*0028*/ 	.byte	0x04, 0x17
        /*002a*/ 	.short	(.L_38 - .L_37)
.L_37:
        /*002c*/ 	.word	0x00000000
        /*0030*/ 	.short	0x0000
        /*0032*/ 	.short	0x0000
        /*0034*/ 	.byte	0x00, 0xf5, 0x21, 0x00


	//----- nvinfo : EIATTR_SPARSE_MMA_MASK
	.align		4
.L_38:
        /*0038*/ 	.byte	0x03, 0x50
        /*003a*/ 	.short	0x0000


	//----- nvinfo : EIATTR_MAXREG_COUNT
	.align		4
        /*003c*/ 	.byte	0x03, 0x1b
        /*003e*/ 	.short	0x00ff


	//----- nvinfo : EIATTR_EXTERNS
	.align		4
        /*0040*/ 	.byte	0x04, 0x0f
        /*0042*/ 	.short	(.L_40 - .L_39)


	//   ....[0]....
	.align		4
.L_39:
        /*0044*/ 	.word	index@(vprintf)


	//----- nvinfo : EIATTR_MERCURY_ISA_VERSION
	.align		4
.L_40:
        /*0048*/ 	.byte	0x03, 0x5f
        /*004a*/ 	.short	0x0101


	//----- nvinfo : EIATTR_VRC_CTA_INIT_COUNT
	.align		4
        /*004c*/ 	.byte	0x02, 0x4a
	.zero		1
	.zero		1


	//----- nvinfo : EIATTR_SYSCALL_OFFSETS
	.align		4
        /*0050*/ 	.byte	0x04, 0x46
        /*0052*/ 	.short	(.L_42 - .L_41)


	//   ....[0]....
.L_41:
        /*0054*/ 	.word	0x000001d0


	//----- nvinfo : EIATTR_EXIT_INSTR_OFFSETS
	.align		4
.L_42:
        /*0058*/ 	.byte	0x04, 0x1c
        /*005a*/ 	.short	(.L_44 - .L_43)


	//   ....[0]....
.L_43:
        /*005c*/ 	.word	0x000000c0


	//   ....[1]....
        /*0060*/ 	.word	0x000001e0


	//----- nvinfo : EIATTR_CRS_STACK_SIZE
	.align		4
.L_44:
        /*0064*/ 	.byte	0x04, 0x1e
        /*0066*/ 	.short	(.L_46 - .L_45)
.L_45:
        /*0068*/ 	.word	0x00000000


	//----- nvinfo : EIATTR_CBANK_PARAM_SIZE
	.align		4
.L_46:
        /*006c*/ 	.byte	0x03, 0x19
        /*006e*/ 	.short	0x0014


	//----- nvinfo : EIATTR_PARAM_CBANK
	.align		4
        /*0070*/ 	.byte	0x04, 0x0a
        /*0072*/ 	.short	(.L_48 - .L_47)
	.align		4
.L_47:
        /*0074*/ 	.word	index@(.nv.constant0._Z15relumask_threadPKfPfi)
        /*0078*/ 	.short	0x0380
        /*007a*/ 	.short	0x0014


	//----- nvinfo : EIATTR_SW_WAR
	.align		4
.L_48:
        /*007c*/ 	.byte	0x04, 0x36
        /*007e*/ 	.short	(.L_50 - .L_49)
.L_49:
        /*0080*/ 	.word	0x00000008
.L_50:


//--------------------- .nv.info._Z10exp_threadPKfPfi --------------------------
	.section	.nv.info._Z10exp_threadPKfPfi,"",@"SHT_CUDA_INFO"
	.sectionflags	@""
	.align	4


	//----- nvinfo : EIATTR_CUDA_API_VERSION
	.align		4
        /*0000*/ 	.byte	0x04, 0x37
        /*0002*/ 	.short	(.L_52 - .L_51)
.L_51:
        /*0004*/ 	.word	0x00000082


	//----- nvinfo : EIATTR_KPARAM_INFO
	.align		4
.L_52:
        /*0008*/ 	.byte	0x04, 0x17
        /*000a*/ 	.short	(.L_54 - .L_53)
.L_53:
        /*000c*/ 	.word	0x00000000
        /*0010*/ 	.short	0x0002
        /*0012*/ 	.short	0x0010
        /*0014*/ 	.byte	0x00, 0xf0, 0x11, 0x00


	//----- nvinfo : EIATTR_KPARAM_INFO
	.align		4
.L_54:
        /*0018*/ 	.byte	0x04, 0x17
        /*001a*/ 	.short	(.L_56 - .L_55)
.L_55:
        /*001c*/ 	.word	0x00000000
        /*0020*/ 	.short	0x0001
        /*0022*/ 	.short	0x0008
        /*0024*/ 	.byte	0x00, 0xf5, 0x21, 0x00


	//----- nvinfo : EIATTR_KPARAM_INFO
	.align		4
.L_56:
        /*0028*/ 	.byte	0x04, 0x17
        /*002a*/ 	.short	(.L_58 - .L_57)
.L_57:
        /*002c*/ 	.word	0x00000000
        /*0030*/ 	.short	0x0000
        /*0032*/ 	.short	0x0000
        /*0034*/ 	.byte	0x00, 0xf5, 0x21, 0x00


	//----- nvinfo : EIATTR_SPARSE_MMA_MASK
	.align		4
.L_58:
        /*0038*/ 	.byte	0x03, 0x50
        /*003a*/ 	.short	0x0000


	//----- nvinfo : EIATTR_MAXREG_COUNT
	.align		4
        /*003c*/ 	.byte	0x03, 0x1b
        /*003e*/ 	.short	0x00ff


	//----- nvinfo : EIATTR_MERCURY_ISA_VERSION
	.align		4
        /*0040*/ 	.byte	0x03, 0x5f
        /*0042*/ 	.short	0x0101


	//----- nvinfo : EIATTR_VRC_CTA_INIT_COUNT
	.align		4
        /*0044*/ 	.byte	0x02, 0x4a
	.zero		1
	.zero		1


	//----- nvinfo : EIATTR_EXIT_INSTR_OFFSETS
	.align		4
        /*0048*/ 	.byte	0x04, 0x1c
        /*004a*/ 	.short	(.L_60 - .L_59)


	//   ....[0]....
.L_59:
        /*004c*/ 	.word	0x00000070


	//   ....[1]....
        /*0050*/ 	.word	0x00000140


	//----- nvinfo : EIATTR_CBANK_PARAM_SIZE
	.align		4
.L_60:
        /*0054*/ 	.byte	0x03, 0x19
        /*0056*/ 	.short	0x0014


	//----- nvinfo : EIATTR_PARAM_CBANK
	.align		4
        /*0058*/ 	.byte	0x04, 0x0a
        /*005a*/ 	.short	(.L_62 - .L_61)
	.align		4
.L_61:
        /*005c*/ 	.word	index@(.nv.constant0._Z10exp_threadPKfPfi)
        /*0060*/ 	.short	0x0380
        /*0062*/ 	.short	0x0014


	//----- nvinfo : EIATTR_SW_WAR
	.align		4
.L_62:
        /*0064*/ 	.byte	0x04, 0x36
        /*0066*/ 	.short	(.L_64 - .L_63)
.L_63:
        /*0068*/ 	.word	0x00000008
.L_64:


//--------------------- .nv.info._Z11relu_threadPKfPfi --------------------------
	.section	.nv.info._Z11relu_threadPKfPfi,"",@"SHT_CUDA_INFO"
	.sectionflags	@""
	.align	4


	//----- nvinfo : EIATTR_CUDA_API_VERSION
	.align		4
        /*0000*/ 	.byte	0x04, 0x37
        /*0002*/ 	.short	(.L_66 - .L_65)
.L_65:
        /*0004*/ 	.word	0x00000082


	//----- nvinfo : EIATTR_KPARAM_INFO
	.align		4
.L_66:
        /*0008*/ 	.byte	0x04, 0x17
        /*000a*/ 	.short	(.L_68 - .L_67)
.L_67:
        /*000c*/ 	.word	0x00000000
        /*0010*/ 	.short	0x0002
        /*0012*/ 	.short	0x0010
        /*0014*/ 	.byte	0x00, 0xf0, 0x11, 0x00


	//----- nvinfo : EIATTR_KPARAM_INFO
	.align		4
.L_68:
        /*0018*/ 	.byte	0x04, 0x17
        /*001a*/ 	.short	(.L_70 - .L_69)
.L_69:
        /*001c*/ 	.word	0x00000000
        /*0020*/ 	.short	0x0001
        /*0022*/ 	.short	0x0008
        /*0024*/ 	.byte	0x00, 0xf5, 0x21, 0x00


	//----- nvinfo : EIATTR_KPARAM_INFO
	.align		4
.L_70:
        /*0028*/ 	.byte	0x04, 0x17
        /*002a*/ 	.short	(.L_72 - .L_71)
.L_71:
        /*002c*/ 	.word	0x00000000
        /*0030*/ 	.short	0x0000
        /*0032*/ 	.short	0x0000
        /*0034*/ 	.byte	0x00, 0xf5, 0x21, 0x00


	//----- nvinfo : EIATTR_SPARSE_MMA_MASK
	.align		4
.L_72:
        /*0038*/ 	.byte	0x03, 0x50
        /*003a*/ 	.short	0x0000


	//----- nvinfo : EIATTR_MAXREG_COUNT
	.align		4
        /*003c*/ 	.byte	0x03, 0x1b
        /*003e*/ 	.short	0x00ff


	//----- nvinfo : EIATTR_MERCURY_ISA_VERSION
	.align		4
        /*0040*/ 	.byte	0x03, 0x5f
        /*0042*/ 	.short	0x0101


	//----- nvinfo : EIATTR_VRC_CTA_INIT_COUNT
	.align		4
        /*0044*/ 	.byte	0x02, 0x4a
	.zero		1
	.zero		1


	//----- nvinfo : EIATTR_EXIT_INSTR_OFFSETS
	.align		4
        /*0048*/ 	.byte	0x04, 0x1c
        /*004a*/ 	.short	(.L_74 - .L_73)


	//   ....[0]....
.L_73:
        /*004c*/ 	.word	0x00000070


	//   ....[1]....
        /*0050*/ 	.word	0x00000100


	//----- nvinfo : EIATTR_CBANK_PARAM_SIZE
	.align		4
.L_74:
        /*0054*/ 	.byte	0x03, 0x19
        /*0056*/ 	.short	0x0014


	//----- nvinfo : EIATTR_PARAM_CBANK
	.align		4
        /*0058*/ 	.byte	0x04, 0x0a
        /*005a*/ 	.short	(.L_76 - .L_75)
	.align		4
.L_75:
        /*005c*/ 	.word	index@(.nv.constant0._Z11relu_threadPKfPfi)
        /*0060*/ 	.short	0x0380
        /*0062*/ 	.short	0x0014


	//----- nvinfo : EIATTR_SW_WAR
	.align		4
.L_76:
        /*0064*/ 	.byte	0x04, 0x36
        /*0066*/ 	.short	(.L_78 - .L_77)
.L_77:
        /*0068*/ 	.word	0x00000008
.L_78:


//--------------------- .nv.info._Z9tile_gemmPfS_S_iii --------------------------
	.section	.nv.info._Z9tile_gemmPfS_S_iii,"",@"SHT_CUDA_INFO"
	.sectionflags	@""
	.align	4


	//----- nvinfo : EIATTR_CUDA_API_VERSION
	.align		4
        /*0000*/ 	.byte	0x04, 0x37
        /*0002*/ 	.short	(.L_80 - .L_79)
.L_79:
        /*0004*/ 	.word	0x00000082


	//----- nvinfo : EIATTR_KPARAM_INFO
	.align		4
.L_80:
        /*0008*/ 	.byte	0x04, 0x17
        /*000a*/ 	.short	(.L_82 - .L_81)
.L_81:
        /*000c*/ 	.word	0x00000000
        /*0010*/ 	.short	0x0005
        /*0012*/ 	.short	0x0020
        /*0014*/ 	.byte	0x00, 0xf0, 0x11, 0x00


	//----- nvinfo : EIATTR_KPARAM_INFO
	.align		4
.L_82:
        /*0018*/ 	.byte	0x04, 0x17
        /*001a*/ 	.short	(.L_84 - .L_83)
.L_83:
        /*001c*/ 	.word	0x00000000
        /*0020*/ 	.short	0x0004
        /*0022*/ 	.short	0x001c
        /*0024*/ 	.byte	0x00, 0xf0, 0x11, 0x00


	//----- nvinfo : EIATTR_KPARAM_INFO
	.align		4
.L_84:
        /*0028*/ 	.byte	0x04, 0x17
        /*002a*/ 	.short	(.L_86 - .L_85)
.L_85:
        /*002c*/ 	.word	0x00000000
        /*0030*/ 	.short	0x0003
        /*0032*/ 	.short	0x0018
        /*0034*/ 	.byte	0x00, 0xf0, 0x11, 0x00


	//----- nvinfo : EIATTR_KPARAM_INFO
	.align		4
.L_86:
        /*0038*/ 	.byte	0x04, 0x17
        /*003a*/ 	.short	(.L_88 - .L_87)
.L_87:
        /*003c*/ 	.word	0x00000000
        /*0040*/ 	.short	0x0002
        /*0042*/ 	.short	0x0010
        /*0044*/ 	.byte	0x00, 0xf5, 0x21, 0x00


	//----- nvinfo : EIATTR_KPARAM_INFO
	.align		4
.L_88:
        /*0048*/ 	.byte	0x04, 0x17
        /*004a*/ 	.short	(.L_90 - .L_89)
.L_89:
        /*004c*/ 	.word	0x00000000
        /*0050*/ 	.short	0x0001
        /*0052*/ 	.short	0x0008
        /*0054*/ 	.byte	0x00, 0xf5, 0x21, 0x00


	//----- nvinfo : EIATTR_KPARAM_INFO
	.align		4
.L_90:
        /*0058*/ 	.byte	0x04, 0x17
        /*005a*/ 	.short	(.L_92 - .L_91)
.L_91:
        /*005c*/ 	.word	0x00000000
        /*0060*/ 	.short	0x0000
        /*0062*/ 	.short	0x0000
        /*0064*/ 	.byte	0x00, 0xf5, 0x21, 0x00


	//----- nvinfo : EIATTR_SPARSE_MMA_MASK
	.align		4
.L_92:
        /*0068*/ 	.byte	0x03, 0x50
        /*006a*/ 	.short	0x0000


	//----- nvinfo : EIATTR_MAXREG_COUNT
	.align		4
        /*006c*/ 	.byte	0x03, 0x1b
        /*006e*/ 	.short	0x00ff


	//----- nvinfo : EIATTR_NUM_BARRIERS
	.align		4
        /*0070*/ 	.byte	0x02, 0x4c
        /*0072*/ 	.byte	0x01
	.zero		1


	//----- nvinfo : EIATTR_MERCURY_ISA_VERSION
	.align		4
        /*0074*/ 	.byte	0x03, 0x5f
        /*0076*/ 	.short	0x0101


	//----- nvinfo : EIATTR_VRC_CTA_INIT_COUNT
	.align		4
        /*0078*/ 	.byte	0x02, 0x4a
	.zero		1
	.zero		1


	//----- nvinfo : EIATTR_EXIT_INSTR_OFFSETS
	.align		4
        /*007c*/ 	.byte	0x04, 0x1c
        /*007e*/ 	.short	(.L_94 - .L_93)


	//   ....[0]....
.L_93:
        /*0080*/ 	.word	0x00001000


	//   ....[1]....
        /*0084*/ 	.word	0x00001070


	//----- nvinfo : EIATTR_CBANK_PARAM_SIZE
	.align		4
.L_94:
        /*0088*/ 	.byte	0x03, 0x19
        /*008a*/ 	.short	0x0024


	//----- nvinfo : EIATTR_PARAM_CBANK
	.align		4
        /*008c*/ 	.byte	0x04, 0x0a
        /*008e*/ 	.short	(.L_96 - .L_95)
	.align		4
.L_95:
        /*0090*/ 	.word	index@(.nv.constant0._Z9tile_gemmPfS_S_iii)
        /*0094*/ 	.short	0x0380
        /*0096*/ 	.short	0x0024


	//----- nvinfo : EIATTR_SW_WAR
	.align		4
.L_96:
        /*0098*/ 	.byte	0x04, 0x36
        /*009a*/ 	.short	(.L_98 - .L_97)
.L_97:
        /*009c*/ 	.word	0x00000008
.L_98:


//--------------------- .nv.info._Z20tile_matrix_multiplyPfS_S_iii --------------------------
	.section	.nv.info._Z20tile_matrix_multiplyPfS_S_iii,"",@"SHT_CUDA_INFO"
	.sectionflags	@""
	.align	4


	//----- nvinfo : EIATTR_CUDA_API_VERSION
	.align		4
        /*0000*/ 	.byte	0x04, 0x37
        /*0002*/ 	.short	(.L_100 - .L_99)
.L_99:
        /*0004*/ 	.word	0x00000082


	//----- nvinfo : EIATTR_KPARAM_INFO
	.align		4
.L_100:
        /*0008*/ 	.byte	0x04, 0x17
        /*000a*/ 	.short	(.L_102 - .L_101)
.L_101:
        /*000c*/ 	.word	0x00000000
        /*0010*/ 	.short	0x0005
        /*0012*/ 	.short	0x0020
        /*0014*/ 	.byte	0x00, 0xf0, 0x11, 0x00


	//----- nvinfo : EIATTR_KPARAM_INFO
	.align		4
.L_102:
        /*0018*/ 	.byte	0x04, 0x17
        /*001a*/ 	.short	(.L_104 - .L_103)
.L_103:
        /*001c*/ 	.word	0x00000000
        /*0020*/ 	.short	0x0004
        /*0022*/ 	.short	0x001c
        /*0024*/ 	.byte	0x00, 0xf0, 0x11, 0x00


	//----- nvinfo : EIATTR_KPARAM_INFO
	.align		4
.L_104:
        /*0028*/ 	.byte	0x04, 0x17
        /*002a*/ 	.short	(.L_106 - .L_105)
.L_105:
        /*002c*/ 	.word	0x00000000
        /*0030*/ 	.short	0x0003
        /*0032*/ 	.short	0x0018
        /*0034*/ 	.byte	0x00, 0xf0, 0x11, 0x00


	//----- nvinfo : EIATTR_KPARAM_INFO
	.align		4
.L_106:
        /*0038*/ 	.byte	0x04, 0x17
        /*003a*/ 	.short	(.L_108 - .L_107)
.L_107:
        /*003c*/ 	.word	0x00000000
        /*0040*/ 	.short	0x0002
        /*0042*/ 	.short	0x0010
        /*0044*/ 	.byte	0x00, 0xf5, 0x21, 0x00


	//----- nvinfo : EIATTR_KPARAM_INFO
	.align		4
.L_108:
        /*0048*/ 	.byte	0x04, 0x17
        /*004a*/ 	.short	(.L_110 - .L_109)
.L_109:
        /*004c*/ 	.word	0x00000000
        /*0050*/ 	.short	0x0001
        /*0052*/ 	.short	0x0008
        /*0054*/ 	.byte	0x00, 0xf5, 0x21, 0x00


	//----- nvinfo : EIATTR_KPARAM_INFO
	.align		4
.L_110:
        /*0058*/ 	.byte	0x04, 0x17
        /*005a*/ 	.short	(.L_112 - .L_111)
.L_111:
        /*005c*/ 	.word	0x00000000
        /*0060*/ 	.short	0x0000
        /*0062*/ 	.short	0x0000
        /*0064*/ 	.byte	0x00, 0xf5, 0x21, 0x00


	//----- nvinfo : EIATTR_SPARSE_MMA_MASK
	.align		4
.L_112:
        /*0068*/ 	.byte	0x03, 0x50
        /*006a*/ 	.short	0x0000


	//----- nvinfo : EIATTR_MAXREG_COUNT
	.align		4
        /*006c*/ 	.byte	0x03, 0x1b
        /*006e*/ 	.short	0x00ff


	//----- nvinfo : EIATTR_NUM_BARRIERS
	.align		4
        /*0070*/ 	.byte	0x02, 0x4c
        /*0072*/ 	.byte	0x01
	.zero		1


	//----- nvinfo : EIATTR_MERCURY_ISA_VERSION
	.align		4
        /*0074*/ 	.byte	0x03, 0x5f
        /*0076*/ 	.short	0x0101


	//----- nvinfo : EIATTR_VRC_CTA_INIT_COUNT
	.align		4
        /*0078*/ 	.byte	0x02, 0x4a
	.zero		1
	.zero		1


	//----- nvinfo : EIATTR_EXIT_INSTR_OFFSETS
	.align		4
        /*007c*/ 	.byte	0x04, 0x1c
        /*007e*/ 	.short	(.L_114 - .L_113)


	//   ....[0]....
.L_113:
        /*0080*/ 	.word	0x00000f50


	//   ....[1]....
        /*0084*/ 	.word	0x00000fa0


	//----- nvinfo : EIATTR_CBANK_PARAM_SIZE
	.align		4
.L_114:
        /*0088*/ 	.byte	0x03, 0x19
        /*008a*/ 	.short	0x0024


	//----- nvinfo : EIATTR_PARAM_CBANK
	.align		4
        /*008c*/ 	.byte	0x04, 0x0a
        /*008e*/ 	.short	(.L_116 - .L_115)
	.align		4
.L_115:
        /*0090*/ 	.word	index@(.nv.constant0._Z20tile_matrix_multiplyPfS_S_iii)
        /*0094*/ 	.short	0x0380
        /*0096*/ 	.short	0x0024


	//----- nvinfo : EIATTR_SW_WAR
	.align		4
.L_116:
        /*0098*/ 	.byte	0x04, 0x36
        /*009a*/ 	.short	(.L_118 - .L_117)
.L_117:
        /*009c*/ 	.word	0x00000008
.L_118:


//--------------------- .nv.callgraph             --------------------------
	.section	.nv.callgraph,"",@"SHT_CUDA_CALLGRAPH"
	.align	4
	.sectionentsize	8
	.align		4
        /*0000*/ 	.word	0x00000000
	.align		4
        /*0004*/ 	.word	0xffffffff
	.align		4
        /*0008*/ 	.word	index@(_Z15relumask_threadPKfPfi)
	.align		4
        /*000c*/ 	.word	index@(vprintf)
	.align		4
        /*0010*/ 	.word	0x00000000
	.align		4
        /*0014*/ 	.word	0xfffffffe
	.align		4
        /*0018*/ 	.word	0x00000000
	.align		4
        /*001c*/ 	.word	0xfffffffd
	.align		4
        /*0020*/ 	.word	0x00000000
	.align		4
        /*0024*/ 	.word	0xfffffffc


//--------------------- .nv.constant4             --------------------------
	.section	.nv.constant4,"a",@progbits
	.align	8
	.align		8
.nv.constant4:
        /*0000*/ 	.dword	vprintf
	.align		8
        /*0008*/ 	.dword	$str


//--------------------- .text._Z15relumask_threadPKfPfi --------------------------
	.section	.text._Z15relumask_threadPKfPfi,"ax",@progbits
	.align	128
        .global         _Z15relumask_threadPKfPfi
        .type           _Z15relumask_threadPKfPfi,@function
        .size           _Z15relumask_threadPKfPfi,(.L_x_14 - _Z15relumask_threadPKfPfi)
        .other          _Z15relumask_threadPKfPfi,@"STO_CUDA_ENTRY STV_DEFAULT"
_Z15relumask_threadPKfPfi:
.text._Z15relumask_threadPKfPfi:
[----:B------:R-:W0:Y:S01]  /*0000*/  LDC R1, c[0x0][0x37c] ;  /* 0x0000df00ff017b82 */ /* 0x000e220000000800 */
[----:B------:R-:W1:Y:S01]  /*0010*/  S2R R14, SR_CTAID.X ;  /* 0x00000000000e7919 */ /* 0x000e620000002500 */
[----:B------:R-:W2:Y:S01]  /*0020*/  LDCU UR5, c[0x0][0x2fc] ;  /* 0x00005f80ff0577ac */ /* 0x000ea20008000800 */
[----:B0-----:R-:W-:Y:S01]  /*0030*/  VIADD R1, R1, 0xfffffff0 ;  /* 0xfffffff001017836 */ /* 0x001fe20000000000 */
[----:B------:R-:W1:Y:S01]  /*0040*/  S2R R15, SR_TID.X ;  /* 0x00000000000f7919 */ /* 0x000e620000002100 */
[----:B------:R-:W1:Y:S01]  /*0050*/  LDCU UR6, c[0x0][0x360] ;  /* 0x00006c00ff0677ac */ /* 0x000e620008000800 */
[----:B------:R-:W0:Y:S01]  /*0060*/  LDCU UR7, c[0x0][0x390] ;  /* 0x00007200ff0777ac */ /* 0x000e220008000800 */
[----:B------:R-:W3:Y:S02]  /*0070*/  LDCU UR4, c[0x0][0x2f8] ;  /* 0x00005f00ff0477ac */ /* 0x000ee40008000800 */
[----:B---3--:R-:W-:Y:S01]  /*0080*/  IADD3 R6, P1, PT, R1, UR4, RZ ;  /* 0x0000000401067c10 */ /* 0x008fe2000ff3e0ff */
[----:B-1----:R-:W-:-:S04]  /*0090*/  IMAD R0, R14, UR6, R15 ;  /* 0x000000060e007c24 */ /* 0x002fc8000f8e020f */
[----:B--2---:R-:W-:Y:S01]  /*00a0*/  IMAD.X R7, RZ, RZ, UR5, P1 ;  /* 0x00000005ff077e24 */ /* 0x004fe200088e06ff */
[----:B0-----:R-:W-:-:S13]  /*00b0*/  ISETP.GE.AND P0, PT, R0, UR7, PT ;  /* 0x0000000700007c0c */ /* 0x001fda000bf06270 */
[----:B------:R-:W-:Y:S05]  /*00c0*/  @P0 EXIT ;  /* 0x000000000000094d */ /* 0x000fea0003800000 */
[----:B------:R-:W0:Y:S01]  /*00d0*/  LDC.64 R2, c[0x0][0x380] ;  /* 0x0000e000ff027b82 */ /* 0x000e220000000a00 */
[----:B------:R-:W1:Y:S07]  /*00e0*/  LDCU.64 UR4, c[0x0][0x358] ;  /* 0x00006b00ff0477ac */ /* 0x000e6e0008000a00 */
[----:B------:R-:W2:Y:S01]  /*00f0*/  LDC.64 R10, c[0x0][0x388] ;  /* 0x0000e200ff0a7b82 */ /* 0x000ea20000000a00 */
[----:B------:R-:W-:Y:S01]  /*0100*/  MOV R9, 0x0 ;  /* 0x0000000000097802 */ /* 0x000fe20000000f00 */
[----:B------:R-:W3:Y:S01]  /*0110*/  LDCU.64 UR6, c[0x4][0x8] ;  /* 0x01000100ff0677ac */ /* 0x000ee20008000a00 */
[----:B0-----:R-:W-:-:S06]  /*0120*/  IMAD.WIDE R2, R0, 0x4, R2 ;  /* 0x0000000400027825 */ /* 0x001fcc00078e0202 */
[----:B-1----:R-:W4:Y:S01]  /*0130*/  LDG.E R2, desc[UR4][R2.64] ;  /* 0x0000000402027981 */ /* 0x002f22000c1e1900 */
[----:B------:R0:W1:Y:S01]  /*0140*/  LDC.64 R12, c[0x4][R9] ;  /* 0x01000000090c7b82 */ /* 0x0000620000000a00 */
[----:B--2---:R-:W-:Y:S01]  /*0150*/  IMAD.WIDE R10, R0, 0x4, R10 ;  /* 0x00000004000a7825 */ /* 0x004fe200078e020a */
[----:B---3--:R-:W-:Y:S01]  /*0160*/  MOV R4, UR6 ;  /* 0x0000000600047c02 */ /* 0x008fe20008000f00 */
[----:B------:R0:W-:Y:S02]  /*0170*/  STL.64 [R1], R14 ;  /* 0x0000000e01007387 */ /* 0x0001e40000100a00 */
[----:B------:R-:W-:Y:S02]  /*0180*/  IMAD.U32 R5, RZ, RZ, UR7 ;  /* 0x00000007ff057e24 */ /* 0x000fe4000f8e00ff */
[----:B------:R0:W-:Y:S01]  /*0190*/  STL [R1+0x8], R0 ;  /* 0x0000080001007387 */ /* 0x0001e20000100800 */
[----:B----4-:R-:W-:-:S05]  /*01a0*/  FSET.BF.GT.AND R8, R2, RZ, PT ;  /* 0x000000ff0208720a */ /* 0x010fca0003804000 */
[----:B-1----:R0:W-:Y:S02]  /*01b0*/  STG.E desc[UR4][R10.64], R8 ;  /* 0x000000080a007986 */ /* 0x0021e4000c101904 */
[----:B------:R-:W-:-:S07]  /*01c0*/  LEPC R20, `(.L_x_0) ;  /* 0x000000001014794e */ /* 0x000fce0000000000 */
[----:B0-----:R-:W-:Y:S05]  /*01d0*/  CALL.ABS.NOINC R12 ;  /* 0x000000000c007343 */ /* 0x001fea0003c00000 */
.L_x_0:
[----:B------:R-:W-:Y:S05]  /*01e0*/  EXIT ;  /* 0x000000000000794d */ /* 0x000fea0003800000 */
.L_x_1:
[----:B------:R-:W-:-:S00]  /*01f0*/  BRA `(.L_x_1) ;  /* 0xfffffffc00fc7947 */ /* 0x000fc0000383ffff */
[----:B------:R-:W-:-:S00]  /*0200*/  NOP ;  /* 0x0000000000007918 */ /* 0x000fc00000000000 */
[----:B------:R-:W-:-:S00]  /*0210*/  NOP ;  /* 0x0000000000007918 */ /* 0x000fc00000000000 */
[----:B------:R-:W-:-:S00]  /*0220*/  NOP ;  /* 0x0000000000007918 */ /* 0x000fc00000000000 */
[----:B------:R-:W-:-:S00]  /*0230*/  NOP ;  /* 0x0000000000007918 */ /* 0x000fc00000000000 */
[----:B------:R-:W-:-:S00]  /*0240*/  NOP ;  /* 0x0000000000007918 */ /* 0x000fc00000000000 */
[----:B------:R-:W-:-:S00]  /*0250*/  NOP ;  /* 0x0000000000007918 */ /* 0x000fc00000000000 */
[----:B------:R-:W-:-:S00]  /*0260*/  NOP ;  /* 0x0000000000007918 */ /* 0x000fc00000000000 */
[----:B------:R-:W-:-:S00]  /*0270*/  NOP ;  /* 0x0000000000007918 */ /* 0x000fc00000000000 */
.L_x_14:


//--------------------- .text._Z10exp_threadPKfPfi --------------------------
	.section	.text._Z10exp_threadPKfPfi,"ax",@progbits
	.align	128
        .global         _Z10exp_threadPKfPfi
        .type           _Z10exp_threadPKfPfi,@function
        .size           _Z10exp_threadPKfPfi,(.L_x_15 - _Z10exp_threadPKfPfi)
        .other          _Z10exp_threadPKfPfi,@"STO_CUDA_ENTRY STV_DEFAULT"
_Z10exp_threadPKfPfi:
.text._Z10exp_threadPKfPfi:
[----:B------:R-:W-:Y:S01]  /*0000*/  LDC R1, c[0x0][0x37c] ;  /* 0x0000df00ff017b82 */ /* 0x000fe20000000800 */
[----:B------:R-:W0:Y:S07]  /*0010*/  S2R R7, SR_TID.X ;  /* 0x0000000000077919 */ /* 0x000e2e0000002100 */
[----:B------:R-:W0:Y:S01]  /*0020*/  S2UR UR4, SR_CTAID.X ;  /* 0x00000000000479c3 */ /* 0x000e220000002500 */
[----:B------:R-:W1:Y:S07]  /*0030*/  LDCU UR5, c[0x0][0x390] ;  /* 0x00007200ff0577ac */ /* 0x000e6e0008000800 */
[----:B------:R-:W0:Y:S02]  /*0040*/  LDC R0, c[0x0][0x360] ;  /* 0x0000d800ff007b82 */ /* 0x000e240000000800 */
[----:B0-----:R-:W-:-:S05]  /*0050*/  IMAD R7, R0, UR4, R7 ;  /* 0x0000000400077c24 */ /* 0x001fca000f8e0207 */
[----:B-1----:R-:W-:-:S13]  /*0060*/  ISETP.GE.AND P0, PT, R7, UR5, PT ;  /* 0x0000000507007c0c */ /* 0x002fda000bf06270 */
[----:B------:R-:W-:Y:S05]  /*0070*/  @P0 EXIT ;  /* 0x000000000000094d */ /* 0x000fea0003800000 */
[----:B------:R-:W0:Y:S01]  /*0080*/  LDC.64 R2, c[0x0][0x380] ;  /* 0x0000e000ff027b82 */ /* 0x000e220000000a00 */
[----:B------:R-:W1:Y:S07]  /*0090*/  LDCU.64 UR4, c[0x0][0x358] ;  /* 0x00006b00ff0477ac */ /* 0x000e6e0008000a00 */
[----:B------:R-:W2:Y:S01]  /*00a0*/  LDC.64 R4, c[0x0][0x388] ;  /* 0x0000e200ff047b82 */ /* 0x000ea20000000a00 */
[----:B0-----:R-:W-:-:S06]  /*00b0*/  IMAD.WIDE R2, R7, 0x4, R2 ;  /* 0x0000000407027825 */ /* 0x001fcc00078e0202 */
[----:B-1----:R-:W3:Y:S01]  /*00c0*/  LDG.E R2, desc[UR4][R2.64] ;  /* 0x0000000402027981 */ /* 0x002ee2000c1e1900 */
[----:B--2---:R-:W-:-:S04]  /*00d0*/  IMAD.WIDE R4, R7, 0x4, R4 ;  /* 0x0000000407047825 */ /* 0x004fc800078e0204 */
[----:B---3--:R-:W-:-:S05]  /*00e0*/  FMUL R0, R2, 1.4426950216293334961 ;  /* 0x3fb8aa3b02007820 */ /* 0x008fca0000400000 */
[----:B------:R-:W-:-:S13]  /*00f0*/  FSETP.GEU.AND P0, PT, R0, -126, PT ;  /* 0xc2fc00000000780b */ /* 0x000fda0003f0e000 */
[----:B------:R-:W-:-:S04]  /*0100*/  @!P0 FMUL R0, R0, 0.5 ;  /* 0x3f00000000008820 */ /* 0x000fc80000400000 */
[----:B------:R-:W0:Y:S02]  /*0110*/  MUFU.EX2 R9, R0 ;  /* 0x0000000000097308 */ /* 0x000e240000000800 */
[----:B0-----:R-:W-:-:S05]  /*0120*/  @!P0 FMUL R9, R9, R9 ;  /* 0x0000000909098220 */ /* 0x001fca0000400000 */
[----:B------:R-:W-:Y:S01]  /*0130*/  STG.E desc[UR4][R4.64], R9 ;  /* 0x0000000904007986 */ /* 0x000fe2000c101904 */
[----:B------:R-:W-:Y:S05]  /*0140*/  EXIT ;  /* 0x000000000000794d */ /* 0x000fea0003800000 */
.L_x_2:
        /* <DEDUP_REMOVED lines=11> */
.L_x_15:


//--------------------- .text._Z11relu_threadPKfPfi --------------------------
	.section	.text._Z11relu_threadPKfPfi,"ax",@progbits
	.align	128
        .global         _Z11relu_threadPKfPfi
        .type           _Z11relu_threadPKfPfi,@function
        .size           _Z11relu_threadPKfPfi,(.L_x_16 - _Z11relu_threadPKfPfi)
        .other          _Z11relu_threadPKfPfi,@"STO_CUDA_ENTRY STV_DEFAULT"
_Z11relu_threadPKfPfi:
.text._Z11relu_threadPKfPfi:
        /* <DEDUP_REMOVED lines=13> */
[----:B--2---:R-:W-:Y:S01]  /*00d0*/  IMAD.WIDE R4, R7, 0x4, R4 ;  /* 0x0000000407047825 */ /* 0x004fe200078e0204 */
[----:B---3--:R-:W-:-:S05]  /*00e0*/  FMNMX R7, RZ, R2, !PT ;  /* 0x00000002ff077209 */ /* 0x008fca0007800000 */
[----:B------:R-:W-:Y:S01]  /*00f0*/  STG.E desc[UR4][R4.64], R7 ;  /* 0x0000000704007986 */ /* 0x000fe2000c101904 */
[----:B------:R-:W-:Y:S05]  /*0100*/  EXIT ;  /* 0x000000000000794d */ /* 0x000fea0003800000 */
.L_x_3:
        /* <DEDUP_REMOVED lines=15> */
.L_x_16:


//--------------------- .text._Z9tile_gemmPfS_S_iii --------------------------
	.section	.text._Z9tile_gemmPfS_S_iii,"ax",@progbits
	.align	128
        .global         _Z9tile_gemmPfS_S_iii
        .type           _Z9tile_gemmPfS_S_iii,@function
        .size           _Z9tile_gemmPfS_S_iii,(.L_x_17 - _Z9tile_gemmPfS_S_iii)
        .other          _Z9tile_gemmPfS_S_iii,@"STO_CUDA_ENTRY STV_DEFAULT"
_Z9tile_gemmPfS_S_iii:
.text._Z9tile_gemmPfS_S_iii:
[----:B------:R-:W-:Y:S01]  /*0000*/  LDC R1, c[0x0][0x37c] ;  /* 0x0000df00ff017b82 */ /* 0x000fe20000000800 */
[----:B------:R-:W0:Y:S01]  /*0010*/  S2R R6, SR_CTAID.Y ;  /* 0x0000000000067919 */ /* 0x000e220000002600 */
[----:B------:R-:W1:Y:S01]  /*0020*/  LDCU UR7, c[0x0][0x39c] ;  /* 0x00007380ff0777ac */ /* 0x000e620008000800 */
[----:B------:R-:W-:Y:S01]  /*0030*/  HFMA2 R29, -RZ, RZ, 0, 0 ;  /* 0x00000000ff1d7431 */ /* 0x000fe200000001ff */
[----:B------:R-:W0:Y:S01]  /*0040*/  S2R R17, SR_TID.Y ;  /* 0x0000000000117919 */ /* 0x000e220000002200 */
[----:B------:R-:W2:Y:S01]  /*0050*/  LDCU.64 UR10, c[0x0][0x358] ;  /* 0x00006b00ff0a77ac */ /* 0x000ea20008000a00 */
[----:B------:R-:W3:Y:S01]  /*0060*/  S2R R18, SR_CTAID.X ;  /* 0x0000000000127919 */ /* 0x000ee20000002500 */
[----:B------:R-:W3:Y:S01]  /*0070*/  S2R R7, SR_TID.X ;  /* 0x0000000000077919 */ /* 0x000ee20000002100 */
[----:B-1----:R-:W-:Y:S01]  /*0080*/  UISETP.GE.AND UP0, UPT, UR7, 0x1, UPT ;  /* 0x000000010700788c */ /* 0x002fe2000bf06270 */
[----:B0-----:R-:W-:Y:S02]  /*0090*/  LEA R6, R6, R17, 0x3 ;  /* 0x0000001106067211 */ /* 0x001fe400078e18ff */
[----:B---3--:R-:W-:-:S06]  /*00a0*/  LEA R5, R18, R7, 0x3 ;  /* 0x0000000712057211 */ /* 0x008fcc00078e18ff */
[----:B--2---:R-:W-:Y:S05]  /*00b0*/  BRA.U !UP0, `(.L_x_4) ;  /* 0x0000000d08c07547 */ /* 0x004fea000b800000 */
[----:B------:R-:W0:Y:S01]  /*00c0*/  S2UR UR6, SR_CgaCtaId ;  /* 0x00000000000679c3 */ /* 0x000e220000008800 */
[----:B------:R-:W-:Y:S01]  /*00d0*/  UMOV UR4, 0x400 ;  /* 0x0000040000047882 */ /* 0x000fe20000000000 */
[----:B------:R-:W-:Y:S01]  /*00e0*/  UISETP.GE.U32.AND UP0, UPT, UR7, 0x19, UPT ;  /* 0x000000190700788c */ /* 0x000fe2000bf06070 */
[----:B------:R-:W-:Y:S01]  /*00f0*/  MOV R29, RZ ;  /* 0x000000ff001d7202 */ /* 0x000fe20000000f00 */
[----:B------:R-:W-:Y:S01]  /*0100*/  UIADD3 UR5, UPT, UPT, UR4, 0x100, URZ ;  /* 0x0000010004057890 */ /* 0x000fe2000fffe0ff */
[----:B------:R-:W-:Y:S01]  /*0110*/  MOV R8, RZ ;  /* 0x000000ff00087202 */ /* 0x000fe20000000f00 */
[----:B0-----:R-:W-:Y:S02]  /*0120*/  ULEA UR4, UR6, UR4, 0x18 ;  /* 0x0000000406047291 */ /* 0x001fe4000f8ec0ff */
[----:B------:R-:W-:-:S04]  /*0130*/  ULEA UR5, UR6, UR5, 0x18 ;  /* 0x0000000506057291 */ /* 0x000fc8000f8ec0ff */
[----:B------:R-:W-:Y:S02]  /*0140*/  LEA R0, R17, UR4, 0x5 ;  /* 0x0000000411007c11 */ /* 0x000fe4000f8e28ff */
[C---:B------:R-:W-:Y:S02]  /*0150*/  LEA R2, R7.reuse, UR5, 0x2 ;  /* 0x0000000507027c11 */ /* 0x040fe4000f8e10ff */
[----:B------:R-:W-:Y:S02]  /*0160*/  LEA R3, R7, R0, 0x2 ;  /* 0x0000000007037211 */ /* 0x000fe400078e10ff */
[----:B------:R-:W-:Y:S01]  /*0170*/  LEA R4, R17, R2, 0x5 ;  /* 0x0000000211047211 */ /* 0x000fe200078e28ff */
[----:B------:R-:W-:Y:S06]  /*0180*/  BRA.U !UP0, `(.L_x_5) ;  /* 0x0000000908b47547 */ /* 0x000fec000b800000 */
[----:B------:R-:W0:Y:S01]  /*0190*/  LDCU UR6, c[0x0][0x3a0] ;  /* 0x00007400ff0677ac */ /* 0x000e220008000800 */
[C---:B------:R-:W-:Y:S01]  /*01a0*/  IADD3 R8, PT, PT, R17.reuse, 0x18, RZ ;  /* 0x0000001811087810 */ /* 0x040fe20007ffe0ff */
[C---:B------:R-:W-:Y:S01]  /*01b0*/  VIADD R10, R17.reuse, 0x10 ;  /* 0x00000010110a7836 */ /* 0x040fe20000000000 */
[----:B------:R-:W-:Y:S01]  /*01c0*/  IADD3 R12, PT, PT, R17, 0x8, RZ ;  /* 0x00000008110c7810 */ /* 0x000fe20007ffe0ff */
[----:B------:R-:W1:Y:S01]  /*01d0*/  LDCU UR8, c[0x0][0x398] ;  /* 0x00007300ff0877ac */ /* 0x000e620008000800 */
[--C-:B------:R-:W-:Y:S01]  /*01e0*/  IMAD R20, R6, UR7, R7.reuse ;  /* 0x0000000706147c24 */ /* 0x100fe2000f8e0207 */
[----:B------:R-:W-:Y:S01]  /*01f0*/  MOV R29, RZ ;  /* 0x000000ff001d7202 */ /* 0x000fe20000000f00 */
[----:B------:R-:W-:Y:S01]  /*0200*/  UIADD3 UR4, UPT, UPT, UR7, 0x7, URZ ;  /* 0x0000000707047890 */ /* 0x000fe2000fffe0ff */
[----:B------:R-:W-:Y:S01]  /*0210*/  MOV R19, R7 ;  /* 0x0000000700137202 */ /* 0x000fe20000000f00 */
[----:B------:R-:W2:Y:S02]  /*0220*/  LDCU UR5, c[0x0][0x39c] ;  /* 0x00007380ff0577ac */ /* 0x000ea40008000800 */
[----:B------:R-:W-:Y:S01]  /*0230*/  USHF.R.U32.HI UR4, URZ, 0x3, UR4 ;  /* 0x00000003ff047899 */ /* 0x000fe20008011604 */
[----:B------:R-:W3:Y:S01]  /*0240*/  LDCU.64 UR12, c[0x0][0x380] ;  /* 0x00007000ff0c77ac */ /* 0x000ee20008000a00 */
[----:B0-----:R-:W-:-:S02]  /*0250*/  IMAD R27, R8, UR6, R7 ;  /* 0x00000006081b7c24 */ /* 0x001fc4000f8e0207 */
[--C-:B------:R-:W-:Y:S01]  /*0260*/  IMAD R25, R10, UR6, R7.reuse ;  /* 0x000000060a197c24 */ /* 0x100fe2000f8e0207 */
[----:B------:R-:W-:Y:S01]  /*0270*/  ULOP3.LUT UR4, UR4, 0xffffffc, URZ, 0xc0, !UPT ;  /* 0x0ffffffc04047892 */ /* 0x000fe2000f8ec0ff */
[--C-:B------:R-:W-:Y:S01]  /*0280*/  IMAD R23, R12, UR6, R7.reuse ;  /* 0x000000060c177c24 */ /* 0x100fe2000f8e0207 */
[C---:B------:R-:W-:Y:S01]  /*0290*/  LEA R27, R18.reuse, R27, 0x3 ;  /* 0x0000001b121b7211 */ /* 0x040fe200078e18ff */
[----:B------:R-:W-:Y:S01]  /*02a0*/  IMAD R21, R17, UR6, R7 ;  /* 0x0000000611157c24 */ /* 0x000fe2000f8e0207 */
[C---:B------:R-:W-:Y:S01]  /*02b0*/  LEA R25, R18.reuse, R25, 0x3 ;  /* 0x0000001912197211 */ /* 0x040fe200078e18ff */
[----:B------:R-:W-:Y:S01]  /*02c0*/  UIADD3 UR6, UPT, UPT, -UR4, URZ, URZ ;  /* 0x000000ff04067290 */ /* 0x000fe2000fffe1ff */
[C---:B------:R-:W-:Y:S01]  /*02d0*/  LEA R23, R18.reuse, R23, 0x3 ;  /* 0x0000001712177211 */ /* 0x040fe200078e18ff */
[----:B------:R-:W-:Y:S01]  /*02e0*/  IMAD R21, R18, 0x8, R21 ;  /* 0x0000000812157824 */ /* 0x000fe200078e0215 */
[----:B-1----:R-:W-:Y:S01]  /*02f0*/  ISETP.GE.AND P1, PT, R6, UR8, PT ;  /* 0x0000000806007c0c */ /* 0x002fe2000bf26270 */
[----:B--23--:R-:W-:-:S12]  /*0300*/  UMOV UR8, 0x10 ;  /* 0x0000001000087882 */ /* 0x00cfd80000000000 */
.L_x_6:
[----:B------:R-:W0:Y:S01]  /*0310*/  LDC R16, c[0x0][0x3a0] ;  /* 0x0000e800ff107b82 */ /* 0x000e220000000800 */
[----:B------:R-:W-:Y:S01]  /*0320*/  UMOV UR7, UR5 ;  /* 0x0000000500077c82 */ /* 0x000fe20008000000 */
[----:B------:R-:W-:Y:S01]  /*0330*/  HFMA2 R26, -RZ, RZ, 0, 0 ;  /* 0x00000000ff1a7431 */ /* 0x000fe200000001ff */
[----:B------:R-:W-:Y:S02]  /*0340*/  ISETP.GE.OR P2, PT, R19, UR7, P1 ;  /* 0x0000000713007c0c */ /* 0x000fe40008f46670 */
[----:B------:R-:W-:-:S11]  /*0350*/  MOV R28, RZ ;  /* 0x000000ff001c7202 */ /* 0x000fd60000000f00 */
[----:B------:R-:W1:Y:S01]  /*0360*/  @!P2 LDC.64 R10, c[0x0][0x380] ;  /* 0x0000e000ff0aab82 */ /* 0x000e620000000a00 */
[----:B0-----:R-:W-:-:S04]  /*0370*/  ISETP.GE.AND P0, PT, R5, R16, PT ;  /* 0x000000100500720c */ /* 0x001fc80003f06270 */
[----:B------:R-:W-:Y:S01]  /*0380*/  ISETP.GE.OR P3, PT, R17, UR7, P0 ;  /* 0x0000000711007c0c */ /* 0x000fe20008766670 */
[----:B-1----:R-:W-:-:S12]  /*0390*/  @!P2 IMAD.WIDE.U32 R10, R20, 0x4, R10 ;  /* 0x00000004140aa825 */ /* 0x002fd800078e000a */
[----:B------:R-:W0:Y:S01]  /*03a0*/  @!P3 LDC.64 R8, c[0x0][0x388] ;  /* 0x0000e200ff08bb82 */ /* 0x000e220000000a00 */
[----:B------:R-:W2:Y:S01]  /*03b0*/  @!P2 LDG.E R26, desc[UR10][R10.64] ;  /* 0x0000000a0a1aa981 */ /* 0x000ea2000c1e1900 */
[----:B0-----:R-:W-:-:S05]  /*03c0*/  @!P3 IMAD.WIDE R8, R21, 0x4, R8 ;  /* 0x000000041508b825 */ /* 0x001fca00078e0208 */
[----:B------:R-:W3:Y:S01]  /*03d0*/  @!P3 LDG.E R28, desc[UR10][R8.64] ;  /* 0x0000000a081cb981 */ /* 0x000ee2000c1e1900 */
[----:B------:R-:W-:-:S03]  /*03e0*/  UIADD3 UR9, UPT, UPT, UR8, -0x10, URZ ;  /* 0xfffffff008097890 */ /* 0x000fc6000fffe0ff */
[----:B--2---:R-:W-:Y:S04]  /*03f0*/  STS [R3], R26 ;  /* 0x0000001a03007388 */ /* 0x004fe80000000800 */
[----:B---3--:R-:W-:Y:S01]  /*0400*/  STS [R4], R28 ;  /* 0x0000001c04007388 */ /* 0x008fe20000000800 */
[----:B------:R-:W-:Y:S06]  /*0410*/  BAR.SYNC.DEFER_BLOCKING 0x0 ;  /* 0x0000000000007b1d */ /* 0x000fec0000010000 */
[----:B------:R-:W-:Y:S04]  /*0420*/  LDS R8, [R2] ;  /* 0x0000000002087984 */ /* 0x000fe80000000800 */
[----:B------:R-:W0:Y:S04]  /*0430*/  LDS.128 R12, [R0] ;  /* 0x00000000000c7984 */ /* 0x000e280000000c00 */
[----:B------:R-:W1:Y:S04]  /*0440*/  LDS R9, [R2+0x20] ;  /* 0x0000200002097984 */ /* 0x000e680000000800 */
[----:B------:R-:W2:Y:S04]  /*0450*/  LDS R22, [R2+0x40] ;  /* 0x0000400002167984 */ /* 0x000ea80000000800 */
[----:B------:R-:W3:Y:S01]  /*0460*/  LDS R24, [R2+0x60] ;  /* 0x0000600002187984 */ /* 0x000ee20000000800 */
[----:B0-----:R-:W-:-:S04]  /*0470*/  FFMA R12, R12, R8, R29 ;  /* 0x000000080c0c7223 */ /* 0x001fc8000000001d */
[----:B-1----:R-:W-:Y:S02]  /*0480*/  FFMA R29, R9, R13, R12 ;  /* 0x0000000d091d7223 */ /* 0x002fe4000000000c */
[----:B------:R-:W-:Y:S04]  /*0490*/  LDS R13, [R2+0x80] ;  /* 0x00008000020d7984 */ /* 0x000fe80000000800 */
[----:B------:R-:W0:Y:S01]  /*04a0*/  LDS.128 R8, [R0+0x10] ;  /* 0x0000100000087984 */ /* 0x000e220000000c00 */
[----:B--2---:R-:W-:-:S03]  /*04b0*/  FFMA R29, R22, R14, R29 ;  /* 0x0000000e161d7223 */ /* 0x004fc6000000001d */
[----:B------:R-:W-:Y:S01]  /*04c0*/  LDS R22, [R2+0xe0] ;  /* 0x0000e00002167984 */ /* 0x000fe20000000800 */
[----:B---3--:R-:W-:Y:S01]  /*04d0*/  FFMA R15, R24, R15, R29 ;  /* 0x0000000f180f7223 */ /* 0x008fe2000000001d */
[----:B------:R-:W-:Y:S01]  /*04e0*/  IMAD R14, R6, UR7, RZ ;  /* 0x00000007060e7c24 */ /* 0x000fe2000f8e02ff */
[----:B------:R-:W-:Y:S02]  /*04f0*/  IADD3 R12, PT, PT, R19, 0x8, RZ ;  /* 0x00000008130c7810 */ /* 0x000fe40007ffe0ff */
[----:B0-----:R-:W-:Y:S02]  /*0500*/  FFMA R8, R8, R13, R15 ;  /* 0x0000000d08087223 */ /* 0x001fe4000000000f */
[----:B------:R-:W0:Y:S04]  /*0510*/  LDS R15, [R2+0xa0] ;  /* 0x0000a000020f7984 */ /* 0x000e280000000800 */
[----:B------:R-:W1:Y:S01]  /*0520*/  LDS R13, [R2+0xc0] ;  /* 0x0000c000020d7984 */ /* 0x000e620000000800 */
[----:B------:R-:W-:Y:S01]  /*0530*/  BAR.SYNC.DEFER_BLOCKING 0x0 ;  /* 0x0000000000007b1d */ /* 0x000fe20000010000 */
[----:B------:R-:W-:-:S02]  /*0540*/  IADD3 R14, P3, P4, R14, UR9, R7 ;  /* 0x000000090e0e7c10 */ /* 0x000fc4000fc7e007 */
[----:B------:R-:W-:Y:S01]  /*0550*/  ISETP.GE.OR P2, PT, R12, UR7, P1 ;  /* 0x000000070c007c0c */ /* 0x000fe20008f46670 */
[----:B------:R-:W-:Y:S01]  /*0560*/  HFMA2 R26, -RZ, RZ, 0, 0 ;  /* 0x00000000ff1a7431 */ /* 0x000fe200000001ff */
[----:B------:R-:W-:Y:S02]  /*0570*/  IADD3.X R29, PT, PT, RZ, RZ, RZ, P3, P4 ;  /* 0x000000ffff1d7210 */ /* 0x000fe40001fe84ff */
[----:B------:R-:W-:-:S04]  /*0580*/  LEA R28, P3, R14, UR12, 0x2 ;  /* 0x0000000c0e1c7c11 */ /* 0x000fc8000f8610ff */
[----:B------:R-:W-:-:S05]  /*0590*/  LEA.HI.X R29, R14, UR13, R29, 0x2, P3 ;  /* 0x0000000d0e1d7c11 */ /* 0x000fca00098f141d */
[----:B------:R-:W2:Y:S01]  /*05a0*/  @!P2 LDG.E R26, desc[UR10][R28.64+0x20] ;  /* 0x0000200a1c1aa981 */ /* 0x000ea2000c1e1900 */
[----:B0-----:R-:W-:Y:S01]  /*05b0*/  FFMA R12, R15, R9, R8 ;  /* 0x000000090f0c7223 */ /* 0x001fe20000000008 */
[----:B------:R-:W-:-:S04]  /*05c0*/  IADD3 R8, PT, PT, R17, 0x8, RZ ;  /* 0x0000000811087810 */ /* 0x000fc80007ffe0ff */
[----:B------:R-:W-:-:S13]  /*05d0*/  ISETP.GE.OR P2, PT, R8, UR7, P0 ;  /* 0x0000000708007c0c */ /* 0x000fda0008746670 */
[----:B------:R-:W0:Y:S01]  /*05e0*/  @!P2 LDC.64 R8, c[0x0][0x388] ;  /* 0x0000e200ff08ab82 */ /* 0x000e220000000a00 */
[----:B------:R-:W-:Y:S01]  /*05f0*/  MOV R15, RZ ;  /* 0x000000ff000f7202 */ /* 0x000fe20000000f00 */
[----:B0-----:R-:W-:-:S05]  /*0600*/  @!P2 IMAD.WIDE R8, R23, 0x4, R8 ;  /* 0x000000041708a825 */ /* 0x001fca00078e0208 */
[----:B------:R-:W3:Y:S01]  /*0610*/  @!P2 LDG.E R15, desc[UR10][R8.64] ;  /* 0x0000000a080fa981 */ /* 0x000ee2000c1e1900 */
[----:B-1----:R-:W-:-:S04]  /*0620*/  FFMA R10, R13, R10, R12 ;  /* 0x0000000a0d0a7223 */ /* 0x002fc8000000000c */
[----:B------:R-:W-:Y:S01]  /*0630*/  FFMA R22, R22, R11, R10 ;  /* 0x0000000b16167223 */ /* 0x000fe2000000000a */
[----:B--2---:R-:W-:Y:S04]  /*0640*/  STS [R3], R26 ;  /* 0x0000001a03007388 */ /* 0x004fe80000000800 */
[----:B---3--:R-:W-:Y:S01]  /*0650*/  STS [R4], R15 ;  /* 0x0000000f04007388 */ /* 0x008fe20000000800 */
[----:B------:R-:W-:Y:S06]  /*0660*/  BAR.SYNC.DEFER_BLOCKING 0x0 ;  /* 0x0000000000007b1d */ /* 0x000fec0000010000 */
[----:B------:R-:W-:Y:S04]  /*0670*/  LDS R24, [R2] ;  /* 0x0000000002187984 */ /* 0x000fe80000000800 */
[----:B------:R-:W0:Y:S04]  /*0680*/  LDS.128 R12, [R0] ;  /* 0x00000000000c7984 */ /* 0x000e280000000c00 */
[----:B------:R-:W1:Y:S04]  /*0690*/  LDS R10, [R2+0x20] ;  /* 0x00002000020a7984 */ /* 0x000e680000000800 */
[----:B------:R-:W2:Y:S01]  /*06a0*/  LDS R11, [R2+0x40] ;  /* 0x00004000020b7984 */ /* 0x000ea20000000800 */
[----:B0-----:R-:W-:-:S03]  /*06b0*/  FFMA R24, R12, R24, R22 ;  /* 0x000000180c187223 */ /* 0x001fc60000000016 */
[----:B------:R-:W0:Y:S01]  /*06c0*/  LDS R12, [R2+0x60] ;  /* 0x00006000020c7984 */ /* 0x000e220000000800 */
[----:B-1----:R-:W-:-:S03]  /*06d0*/  FFMA R10, R10, R13, R24 ;  /* 0x0000000d0a0a7223 */ /* 0x002fc60000000018 */
[----:B------:R-:W-:Y:S01]  /*06e0*/  LDS R13, [R2+0x80] ;  /* 0x00008000020d7984 */ /* 0x000fe20000000800 */
[----:B--2---:R-:W-:-:S03]  /*06f0*/  FFMA R14, R11, R14, R10 ;  /* 0x0000000e0b0e7223 */ /* 0x004fc6000000000a */
[----:B------:R-:W1:Y:S04]  /*0700*/  LDS.128 R8, [R0+0x10] ;  /* 0x0000100000087984 */ /* 0x000e680000000c00 */
[----:B------:R-:W-:Y:S01]  /*0710*/  LDS R22, [R2+0xe0] ;  /* 0x0000e00002167984 */ /* 0x000fe20000000800 */
[----:B0-----:R-:W-:-:S04]  /*0720*/  FFMA R15, R12, R15, R14 ;  /* 0x0000000f0c0f7223 */ /* 0x001fc8000000000e */
[----:B-1----:R-:W-:Y:S02]  /*0730*/  FFMA R8, R8, R13, R15 ;  /* 0x0000000d08087223 */ /* 0x002fe4000000000f */
[----:B------:R-:W0:Y:S04]  /*0740*/  LDS R15, [R2+0xa0] ;  /* 0x0000a000020f7984 */ /* 0x000e280000000800 */
[----:B------:R-:W1:Y:S01]  /*0750*/  LDS R13, [R2+0xc0] ;  /* 0x0000c000020d7984 */ /* 0x000e620000000800 */
[----:B------:R-:W-:Y:S02]  /*0760*/  VIADD R12, R19, 0x10 ;  /* 0x00000010130c7836 */ /* 0x000fe40000000000 */
[----:B------:R-:W-:Y:S01]  /*0770*/  HFMA2 R26, -RZ, RZ, 0, 0 ;  /* 0x00000000ff1a7431 */ /* 0x000fe200000001ff */
[----:B------:R-:W-:Y:S02]  /*0780*/  BAR.SYNC.DEFER_BLOCKING 0x0 ;  /* 0x0000000000007b1d */ /* 0x000fe40000010000 */
[----:B------:R-:W-:-:S13]  /*0790*/  ISETP.GE.OR P2, PT, R12, UR7, P1 ;  /* 0x000000070c007c0c */ /* 0x000fda0008f46670 */
        /* <DEDUP_REMOVED lines=23> */
[----:B------:R-:W2:Y:S01]  /*0910*/  LDS R22, [R2+0xa0] ;  /* 0x0000a00002167984 */ /* 0x000ea20000000800 */
[----:B0-----:R-:W-:Y:S01]  /*0920*/  FFMA R15, R12, R15, R14 ;  /* 0x0000000f0c0f7223 */ /* 0x001fe2000000000e */
[----:B------:R-:W-:-:S04]  /*0930*/  IADD3 R12, PT, PT, R19, 0x18, RZ ;  /* 0x00000018130c7810 */ /* 0x000fc80007ffe0ff */
[----:B------:R-:W-:Y:S02]  /*0940*/  ISETP.GE.OR P2, PT, R12, UR7, P1 ;  /* 0x000000070c007c0c */ /* 0x000fe40008f46670 */
[----:B------:R-:W-:-:S04]  /*0950*/  IADD3 R12, PT, PT, R17, 0x18, RZ ;  /* 0x00000018110c7810 */ /* 0x000fc80007ffe0ff */
[----:B------:R-:W-:Y:S01]  /*0960*/  ISETP.GE.OR P0, PT, R12, UR7, P0 ;  /* 0x000000070c007c0c */ /* 0x000fe20008706670 */
[----:B-1----:R-:W-:Y:S02]  /*0970*/  FFMA R14, R8, R13, R15 ;  /* 0x0000000d080e7223 */ /* 0x002fe4000000000f */
[----:B------:R-:W0:Y:S04]  /*0980*/  LDS R15, [R2+0xc0] ;  /* 0x0000c000020f7984 */ /* 0x000e280000000800 */
[----:B------:R-:W1:Y:S06]  /*0990*/  LDS R8, [R2+0xe0] ;  /* 0x0000e00002087984 */ /* 0x000e6c0000000800 */
[----:B------:R-:W3:Y:S01]  /*09a0*/  @!P0 LDC.64 R12, c[0x0][0x388] ;  /* 0x0000e200ff0c8b82 */ /* 0x000ee20000000a00 */
[----:B------:R-:W-:-:S07]  /*09b0*/  HFMA2 R24, -RZ, RZ, 0, 0 ;  /* 0x00000000ff187431 */ /* 0x000fce00000001ff */
[----:B------:R-:W-:Y:S01]  /*09c0*/  BAR.SYNC.DEFER_BLOCKING 0x0 ;  /* 0x0000000000007b1d */ /* 0x000fe20000010000 */
[----:B------:R-:W-:-:S05]  /*09d0*/  IMAD.MOV.U32 R26, RZ, RZ, RZ ;  /* 0x000000ffff1a7224 */ /* 0x000fca00078e00ff */
[----:B------:R3:W4:Y:S02]  /*09e0*/  @!P2 LDG.E R24, desc[UR10][R28.64+0x60] ;  /* 0x0000600a1c18a981 */ /* 0x000724000c1e1900 */
[----:B---3--:R-:W-:-:S05]  /*09f0*/  @!P0 IMAD.WIDE R28, R27, 0x4, R12 ;  /* 0x000000041b1c8825 */ /* 0x008fca00078e020c */
[----:B------:R-:W3:Y:S01]  /*0a00*/  @!P0 LDG.E R26, desc[UR10][R28.64] ;  /* 0x0000000a1c1a8981 */ /* 0x000ee2000c1e1900 */
[----:B--2---:R-:W-:-:S04]  /*0a10*/  FFMA R14, R22, R9, R14 ;  /* 0x00000009160e7223 */ /* 0x004fc8000000000e */
[----:B0-----:R-:W-:-:S04]  /*0a20*/  FFMA R22, R15, R10, R14 ;  /* 0x0000000a0f167223 */ /* 0x001fc8000000000e */
[----:B-1----:R-:W-:Y:S01]  /*0a30*/  FFMA R11, R8, R11, R22 ;  /* 0x0000000b080b7223 */ /* 0x002fe20000000016 */
[----:B------:R-:W-:-:S04]  /*0a40*/  UIADD3 UR6, UPT, UPT, UR6, 0x4, URZ ;  /* 0x0000000406067890 */ /* 0x000fc8000fffe0ff */
[----:B------:R-:W-:Y:S01]  /*0a50*/  UISETP.NE.AND UP0, UPT, UR6, URZ, UPT ;  /* 0x000000ff0600728c */ /* 0x000fe2000bf05270 */
[C---:B------:R-:W-:Y:S02]  /*0a60*/  LEA R21, R16.reuse, R21, 0x5 ;  /* 0x0000001510157211 */ /* 0x040fe400078e28ff */
[C---:B------:R-:W-:Y:S02]  /*0a70*/  LEA R23, R16.reuse, R23, 0x5 ;  /* 0x0000001710177211 */ /* 0x040fe400078e28ff */
[C---:B------:R-:W-:Y:S02]  /*0a80*/  LEA R25, R16.reuse, R25, 0x5 ;  /* 0x0000001910197211 */ /* 0x040fe400078e28ff */
[----:B------:R-:W-:Y:S02]  /*0a90*/  LEA R27, R16, R27, 0x5 ;  /* 0x0000001b101b7211 */ /* 0x000fe400078e28ff */
[----:B------:R-:W-:Y:S02]  /*0aa0*/  IADD3 R19, PT, PT, R19, 0x20, RZ ;  /* 0x0000002013137810 */ /* 0x000fe40007ffe0ff */
[----:B------:R-:W-:-:S02]  /*0ab0*/  IADD3 R17, PT, PT, R17, 0x20, RZ ;  /* 0x0000002011117810 */ /* 0x000fc40007ffe0ff */
[----:B------:R-:W-:Y:S01]  /*0ac0*/  IADD3 R20, PT, PT, R20, 0x20, RZ ;  /* 0x0000002014147810 */ /* 0x000fe20007ffe0ff */
[----:B------:R-:W-:Y:S01]  /*0ad0*/  UIADD3 UR8, UPT, UPT, UR8, 0x20, URZ ;  /* 0x0000002008087890 */ /* 0x000fe2000fffe0ff */
[----:B----4-:R-:W-:Y:S04]  /*0ae0*/  STS [R3], R24 ;  /* 0x0000001803007388 */ /* 0x010fe80000000800 */
        /* <DEDUP_REMOVED lines=9> */
[----:B------:R-:W-:Y:S02]  /*0b80*/  LDS R13, [R2+0x80] ;  /* 0x00008000020d7984 */ /* 0x000fe40000000800 */
[----:B--2---:R-:W-:Y:S02]  /*0b90*/  FFMA R14, R10, R14, R29 ;  /* 0x0000000e0a0e7223 */ /* 0x004fe4000000001d */
[----:B------:R-:W0:Y:S04]  /*0ba0*/  LDS.128 R8, [R0+0x10] ;  /* 0x0000100000087984 */ /* 0x000e280000000c00 */
[----:B------:R-:W1:Y:S01]  /*0bb0*/  LDS R12, [R2+0xa0] ;  /* 0x0000a000020c7984 */ /* 0x000e620000000800 */
[----:B---3--:R-:W-:-:S03]  /*0bc0*/  FFMA R15, R22, R15, R14 ;  /* 0x0000000f160f7223 */ /* 0x008fc6000000000e */
[----:B------:R-:W2:Y:S04]  /*0bd0*/  LDS R29, [R2+0xc0] ;  /* 0x0000c000021d7984 */ /* 0x000ea80000000800 */
[----:B------:R-:W3:Y:S01]  /*0be0*/  LDS R14, [R2+0xe0] ;  /* 0x0000e000020e7984 */ /* 0x000ee20000000800 */
[----:B0-----:R-:W-:-:S04]  /*0bf0*/  FFMA R8, R8, R13, R15 ;  /* 0x0000000d08087223 */ /* 0x001fc8000000000f */
[----:B-1----:R-:W-:-:S04]  /*0c00*/  FFMA R8, R12, R9, R8 ;  /* 0x000000090c087223 */ /* 0x002fc80000000008 */
[----:B--2---:R-:W-:-:S04]  /*0c10*/  FFMA R8, R29, R10, R8 ;  /* 0x0000000a1d087223 */ /* 0x004fc80000000008 */
[----:B---3--:R-:W-:Y:S01]  /*0c20*/  FFMA R29, R14, R11, R8 ;  /* 0x0000000b0e1d7223 */ /* 0x008fe20000000008 */
[----:B------:R-:W-:Y:S06]  /*0c30*/  BAR.SYNC.DEFER_BLOCKING 0x0 ;  /* 0x0000000000007b1d */ /* 0x000fec0000010000 */
[----:B------:R-:W-:Y:S05]  /*0c40*/  BRA.U UP0, `(.L_x_6) ;  /* 0xfffffff500b07547 */ /* 0x000fea000b83ffff */
[----:B------:R-:W-:-:S07]  /*0c50*/  IMAD.U32 R8, RZ, RZ, UR4 ;  /* 0x00000004ff087e24 */ /* 0x000fce000f8e00ff */
.L_x_5:
[----:B------:R-:W-:-:S04]  /*0c60*/  UIADD3 UR4, UPT, UPT, UR7, 0x7, URZ ;  /* 0x0000000707047890 */ /* 0x000fc8000fffe0ff */
[----:B------:R-:W-:-:S04]  /*0c70*/  USHF.R.U32.HI UR4, URZ, 0x3, UR4 ;  /* 0x00000003ff047899 */ /* 0x000fc80008011604 */
[----:B------:R-:W-:-:S09]  /*0c80*/  ULOP3.LUT UP0, UR4, UR4, 0x3, URZ, 0xc0, !UPT ;  /* 0x0000000304047892 */ /* 0x000fd2000f80c0ff */
[----:B------:R-:W-:Y:S05]  /*0c90*/  BRA.U !UP0, `(.L_x_4) ;  /* 0x0000000108c87547 */ /* 0x000fea000b800000 */
[----:B------:R-:W0:Y:S01]  /*0ca0*/  S2R R9, SR_TID.Y ;  /* 0x0000000000097919 */ /* 0x000e220000002200 */
[----:B------:R-:W1:Y:S01]  /*0cb0*/  LDCU UR5, c[0x0][0x3a0] ;  /* 0x00007400ff0577ac */ /* 0x000e620008000800 */
[----:B------:R-:W2:Y:S01]  /*0cc0*/  LDC R16, c[0x0][0x3a0] ;  /* 0x0000e800ff107b82 */ /* 0x000ea20000000800 */
[C---:B------:R-:W-:Y:S01]  /*0cd0*/  LEA R17, R8.reuse, R7, 0x3 ;  /* 0x0000000708117211 */ /* 0x040fe200078e18ff */
[----:B------:R-:W3:Y:S01]  /*0ce0*/  LDCU.64 UR8, c[0x0][0x398] ;  /* 0x00007300ff0877ac */ /* 0x000ee20008000a00 */
[----:B------:R-:W-:Y:S01]  /*0cf0*/  UIADD3 UR4, UPT, UPT, -UR4, URZ, URZ ;  /* 0x000000ff04047290 */ /* 0x000fe2000fffe1ff */
[----:B0-----:R-:W-:-:S05]  /*0d00*/  LEA R20, R8, R9, 0x3 ;  /* 0x0000000908147211 */ /* 0x001fca00078e18ff */
[----:B-1----:R-:W-:-:S05]  /*0d10*/  IMAD R7, R20, UR5, R7 ;  /* 0x0000000514077c24 */ /* 0x002fca000f8e0207 */
[----:B------:R-:W-:Y:S01]  /*0d20*/  LEA R19, R18, R7, 0x3 ;  /* 0x0000000712137211 */ /* 0x000fe200078e18ff */
[----:B---3--:R-:W-:-:S07]  /*0d30*/  IMAD R7, R6, UR7, R17 ;  /* 0x0000000706077c24 */ /* 0x008fce000f8e0211 */
.L_x_7:
[----:B------:R-:W-:Y:S02]  /*0d40*/  ISETP.GE.AND P0, PT, R17, UR9, PT ;  /* 0x0000000911007c0c */ /* 0x000fe4000bf06270 */
[----:B------:R-:W-:Y:S02]  /*0d50*/  CS2R R26, SRZ ;  /* 0x00000000001a7805 */ /* 0x000fe4000001ff00 */
[----:B--2---:R-:W-:Y:S02]  /*0d60*/  ISETP.GE.AND P1, PT, R5, R16, PT ;  /* 0x000000100500720c */ /* 0x004fe40003f26270 */
[----:B------:R-:W-:Y:S02]  /*0d70*/  ISETP.GE.OR P0, PT, R6, UR8, P0 ;  /* 0x0000000806007c0c */ /* 0x000fe40008706670 */
[----:B------:R-:W-:-:S11]  /*0d80*/  ISETP.GE.OR P1, PT, R20, UR9, P1 ;  /* 0x0000000914007c0c */ /* 0x000fd60008f26670 */
[----:B------:R-:W0:Y:S08]  /*0d90*/  @!P0 LDC.64 R12, c[0x0][0x380] ;  /* 0x0000e000ff0c8b82 */ /* 0x000e300000000a00 */
[----:B------:R-:W1:Y:S01]  /*0da0*/  @!P1 LDC.64 R8, c[0x0][0x388] ;  /* 0x0000e200ff089b82 */ /* 0x000e620000000a00 */
[----:B0-----:R-:W-:-:S05]  /*0db0*/  @!P0 IMAD.WIDE.U32 R12, R7, 0x4, R12 ;  /* 0x00000004070c8825 */ /* 0x001fca00078e000c */
[----:B------:R-:W2:Y:S01]  /*0dc0*/  @!P0 LDG.E R26, desc[UR10][R12.64] ;  /* 0x0000000a0c1a8981 */ /* 0x000ea2000c1e1900 */
[----:B-1----:R-:W-:-:S05]  /*0dd0*/  @!P1 IMAD.WIDE R22, R19, 0x4, R8 ;  /* 0x0000000413169825 */ /* 0x002fca00078e0208 */
[----:B------:R-:W3:Y:S01]  /*0de0*/  @!P1 LDG.E R27, desc[UR10][R22.64] ;  /* 0x0000000a161b9981 */ /* 0x000ee2000c1e1900 */
[----:B------:R-:W-:-:S04]  /*0df0*/  UIADD3 UR4, UPT, UPT, UR4, 0x1, URZ ;  /* 0x0000000104047890 */ /* 0x000fc8000fffe0ff */
[----:B------:R-:W-:Y:S01]  /*0e00*/  UISETP.NE.AND UP0, UPT, UR4, URZ, UPT ;  /* 0x000000ff0400728c */ /* 0x000fe2000bf05270 */
[----:B------:R-:W-:Y:S02]  /*0e10*/  IADD3 R17, PT, PT, R17, 0x8, RZ ;  /* 0x0000000811117810 */ /* 0x000fe40007ffe0ff */
[----:B------:R-:W-:Y:S02]  /*0e20*/  IADD3 R20, PT, PT, R20, 0x8, RZ ;  /* 0x0000000814147810 */ /* 0x000fe40007ffe0ff */
[----:B------:R-:W-:Y:S02]  /*0e30*/  IADD3 R7, PT, PT, R7, 0x8, RZ ;  /* 0x0000000807077810 */ /* 0x000fe40007ffe0ff */
[----:B------:R-:W-:Y:S01]  /*0e40*/  LEA R19, R16, R19, 0x3 ;  /* 0x0000001310137211 */ /* 0x000fe200078e18ff */
[----:B--2---:R-:W-:Y:S04]  /*0e50*/  STS [R3], R26 ;  /* 0x0000001a03007388 */ /* 0x004fe80000000800 */
[----:B---3--:R-:W-:Y:S01]  /*0e60*/  STS [R4], R27 ;  /* 0x0000001b04007388 */ /* 0x008fe20000000800 */
[----:B------:R-:W-:Y:S06]  /*0e70*/  BAR.SYNC.DEFER_BLOCKING 0x0 ;  /* 0x0000000000007b1d */ /* 0x000fec0000010000 */
[----:B------:R-:W-:Y:S04]  /*0e80*/  LDS R28, [R2] ;  /* 0x00000000021c7984 */ /* 0x000fe80000000800 */
[----:B------:R-:W0:Y:S04]  /*0e90*/  LDS.128 R8, [R0] ;  /* 0x0000000000087984 */ /* 0x000e280000000c00 */
[----:B------:R-:W1:Y:S04]  /*0ea0*/  LDS R27, [R2+0x20] ;  /* 0x00002000021b7984 */ /* 0x000e680000000800 */
[----:B------:R-:W2:Y:S04]  /*0eb0*/  LDS R25, [R2+0x40] ;  /* 0x0000400002197984 */ /* 0x000ea80000000800 */
[----:B------:R-:W3:Y:S04]  /*0ec0*/  LDS R24, [R2+0x60] ;  /* 0x0000600002187984 */ /* 0x000ee80000000800 */
[----:B------:R-:W-:Y:S04]  /*0ed0*/  LDS R21, [R2+0x80] ;  /* 0x0000800002157984 */ /* 0x000fe80000000800 */
[----:B------:R-:W4:Y:S04]  /*0ee0*/  LDS.128 R12, [R0+0x10] ;  /* 0x00001000000c7984 */ /* 0x000f280000000c00 */
[----:B------:R-:W5:Y:S04]  /*0ef0*/  LDS R18, [R2+0xa0] ;  /* 0x0000a00002127984 */ /* 0x000f680000000800 */
[----:B------:R-:W5:Y:S01]  /*0f00*/  LDS R23, [R2+0xc0] ;  /* 0x0000c00002177984 */ /* 0x000f620000000800 */
[----:B0-----:R-:W-:-:S03]  /*0f10*/  FFMA R28, R8, R28, R29 ;  /* 0x0000001c081c7223 */ /* 0x001fc6000000001d */
[----:B------:R-:W0:Y:S01]  /*0f20*/  LDS R8, [R2+0xe0] ;  /* 0x0000e00002087984 */ /* 0x000e220000000800 */
[----:B-1----:R-:W-:-:S04]  /*0f30*/  FFMA R28, R27, R9, R28 ;  /* 0x000000091b1c7223 */ /* 0x002fc8000000001c */
[----:B--2---:R-:W-:-:S04]  /*0f40*/  FFMA R25, R25, R10, R28 ;  /* 0x0000000a19197223 */ /* 0x004fc8000000001c */
[----:B---3--:R-:W-:-:S04]  /*0f50*/  FFMA R11, R24, R11, R25 ;  /* 0x0000000b180b7223 */ /* 0x008fc80000000019 */
[----:B----4-:R-:W-:-:S04]  /*0f60*/  FFMA R11, R12, R21, R11 ;  /* 0x000000150c0b7223 */ /* 0x010fc8000000000b */
[----:B-----5:R-:W-:-:S04]  /*0f70*/  FFMA R18, R18, R13, R11 ;  /* 0x0000000d12127223 */ /* 0x020fc8000000000b */
[----:B------:R-:W-:-:S04]  /*0f80*/  FFMA R23, R23, R14, R18 ;  /* 0x0000000e17177223 */ /* 0x000fc80000000012 */
[----:B0-----:R-:W-:Y:S01]  /*0f90*/  FFMA R29, R8, R15, R23 ;  /* 0x0000000f081d7223 */ /* 0x001fe20000000017 */
[----:B------:R-:W-:Y:S06]  /*0fa0*/  BAR.SYNC.DEFER_BLOCKING 0x0 ;  /* 0x0000000000007b1d */ /* 0x000fec0000010000 */
[----:B------:R-:W-:Y:S05]  /*0fb0*/  BRA.U UP0, `(.L_x_7) ;  /* 0xfffffffd00607547 */ /* 0x000fea000b83ffff */
.L_x_4:
[----:B------:R-:W0:Y:S01]  /*0fc0*/  LDCU UR4, c[0x0][0x3a0] ;  /* 0x00007400ff0477ac */ /* 0x000e220008000800 */
[----:B------:R-:W1:Y:S01]  /*0fd0*/  LDCU UR5, c[0x0][0x398] ;  /* 0x00007300ff0577ac */ /* 0x000e620008000800 */
[----:B0-----:R-:W-:-:S04]  /*0fe0*/  ISETP.GE.AND P0, PT, R5, UR4, PT ;  /* 0x0000000405007c0c */ /* 0x001fc8000bf06270 */
[----:B-1----:R-:W-:-:S13]  /*0ff0*/  ISETP.GE.OR P0, PT, R6, UR5, P0 ;  /* 0x0000000506007c0c */ /* 0x002fda0008706670 */
[----:B------:R-:W-:Y:S05]  /*1000*/  @P0 EXIT ;  /* 0x000000000000094d */ /* 0x000fea0003800000 */
[----:B------:R-:W0:Y:S01]  /*1010*/  LDC.64 R2, c[0x0][0x390] ;  /* 0x0000e400ff027b82 */ /* 0x000e220000000a00 */
[----:B------:R-:W-:-:S04]  /*1020*/  IMAD R5, R6, UR4, R5 ;  /* 0x0000000406057c24 */ /* 0x000fc8000f8e0205 */
[----:B0-----:R-:W-:-:S05]  /*1030*/  IMAD.WIDE.U32 R2, R5, 0x4, R2 ;  /* 0x0000000405027825 */ /* 0x001fca00078e0002 */
[----:B------:R-:W2:Y:S02]  /*1040*/  LDG.E R0, desc[UR10][R2.64] ;  /* 0x0000000a02007981 */ /* 0x000ea4000c1e1900 */
[----:B--2---:R-:W-:-:S05]  /*1050*/  FADD R29, R0, R29 ;  /* 0x0000001d001d7221 */ /* 0x004fca0000000000 */
[----:B------:R-:W-:Y:S01]  /*1060*/  STG.E desc[UR10][R2.64], R29 ;  /* 0x0000001d02007986 */ /* 0x000fe2000c10190a */
[----:B------:R-:W-:Y:S05]  /*1070*/  EXIT ;  /* 0x000000000000794d */ /* 0x000fea0003800000 */
.L_x_8:
        /* <DEDUP_REMOVED lines=16> */
.L_x_17:


//--------------------- .text._Z20tile_matrix_multiplyPfS_S_iii --------------------------
	.section	.text._Z20tile_matrix_multiplyPfS_S_iii,"ax",@progbits
	.align	128
        .global         _Z20tile_matrix_multiplyPfS_S_iii
        .type           _Z20tile_matrix_multiplyPfS_S_iii,@function
        .size           _Z20tile_matrix_multiplyPfS_S_iii,(.L_x_18 - _Z20tile_matrix_multiplyPfS_S_iii)
        .other          _Z20tile_matrix_multiplyPfS_S_iii,@"STO_CUDA_ENTRY STV_DEFAULT"
_Z20tile_matrix_multiplyPfS_S_iii:
.text._Z20tile_matrix_multiplyPfS_S_iii:
        /* <DEDUP_REMOVED lines=18> */
[----:B------:R-:W-:-:S04]  /*0120*/  UIADD3 UR4, UPT, UPT, UR8, 0x7, URZ ;  /* 0x0000000708047890 */ /* 0x000fc8000fffe0ff */
[----:B------:R-:W-:Y:S02]  /*0130*/  USHF.R.U32.HI UR4, URZ, 0x3, UR4 ;  /* 0x00000003ff047899 */ /* 0x000fe40008011604 */
[----:B0-----:R-:W-:Y:S02]  /*0140*/  ULEA UR5, UR7, UR5, 0x18 ;  /* 0x0000000507057291 */ /* 0x001fe4000f8ec0ff */
[----:B------:R-:W-:Y:S02]  /*0150*/  ULEA UR6, UR7, UR6, 0x18 ;  /* 0x0000000607067291 */ /* 0x000fe4000f8ec0ff */
[----:B------:R-:W-:Y:S02]  /*0160*/  ULOP3.LUT UR7, UR4, 0x3, URZ, 0xc0, !UPT ;  /* 0x0000000304077892 */ /* 0x000fe4000f8ec0ff */
[----:B------:R-:W-:Y:S02]  /*0170*/  LEA R0, R21, UR5, 0x5 ;  /* 0x0000000515007c11 */ /* 0x000fe4000f8e28ff */
[----:B------:R-:W-:-:S02]  /*0180*/  LEA R2, R7, UR6, 0x2 ;  /* 0x0000000607027c11 */ /* 0x000fc4000f8e10ff */
[----:B------:R-:W-:Y:S02]  /*0190*/  LEA R3, R7, R0, 0x2 ;  /* 0x0000000007037211 */ /* 0x000fe400078e10ff */
[----:B------:R-:W-:Y:S01]  /*01a0*/  LEA R4, R21, R2, 0x5 ;  /* 0x0000000215047211 */ /* 0x000fe200078e28ff */
[----:B------:R-:W-:Y:S06]  /*01b0*/  BRA.U !UP0, `(.L_x_10) ;  /* 0x0000000908807547 */ /* 0x000fec000b800000 */
[----:B------:R-:W0:Y:S01]  /*01c0*/  LDCU.64 UR12, c[0x0][0x398] ;  /* 0x00007300ff0c77ac */ /* 0x000e220008000a00 */
[----:B------:R-:W-:Y:S01]  /*01d0*/  IADD3 R8, PT, PT, R21, 0x18, RZ ;  /* 0x0000001815087810 */ /* 0x000fe20007ffe0ff */
[----:B------:R-:W-:Y:S01]  /*01e0*/  VIADD R19, R7, 0x10 ;  /* 0x0000001007137836 */ /* 0x000fe20000000000 */
[C---:B------:R-:W-:Y:S01]  /*01f0*/  IADD3 R10, PT, PT, R21.reuse, 0x8, RZ ;  /* 0x00000008150a7810 */ /* 0x040fe20007ffe0ff */
[----:B------:R-:W-:Y:S01]  /*0200*/  ULOP3.LUT UR4, UR4, 0xffffffc, URZ, 0xc0, !UPT ;  /* 0x0ffffffc04047892 */ /* 0x000fe2000f8ec0ff */
[----:B------:R-:W-:Y:S01]  /*0210*/  IADD3 R20, PT, PT, R21, 0x10, RZ ;  /* 0x0000001015147810 */ /* 0x000fe20007ffe0ff */
[--C-:B------:R-:W-:Y:S01]  /*0220*/  IMAD R17, R6, UR8, R7.reuse ;  /* 0x0000000806117c24 */ /* 0x100fe2000f8e0207 */
[----:B------:R-:W-:Y:S01]  /*0230*/  MOV R15, RZ ;  /* 0x000000ff000f7202 */ /* 0x000fe20000000f00 */
[----:B------:R-:W1:Y:S01]  /*0240*/  LDCU UR5, c[0x0][0x3a0] ;  /* 0x00007400ff0577ac */ /* 0x000e620008000800 */
[----:B------:R-:W-:Y:S01]  /*0250*/  UIADD3 UR6, UPT, UPT, -UR4, URZ, URZ ;  /* 0x000000ff04067290 */ /* 0x000fe2000fffe1ff */
[--C-:B0-----:R-:W-:Y:S01]  /*0260*/  IMAD R27, R8, UR13, R7.reuse ;  /* 0x0000000d081b7c24 */ /* 0x101fe2000f8e0207 */
[----:B------:R-:W-:Y:S01]  /*0270*/  ISETP.GE.AND P1, PT, R6, UR12, PT ;  /* 0x0000000c06007c0c */ /* 0x000fe2000bf26270 */
[----:B------:R-:W-:-:S02]  /*0280*/  IMAD R23, R10, UR13, R7 ;  /* 0x0000000d0a177c24 */ /* 0x000fc4000f8e0207 */
[--C-:B------:R-:W-:Y:S01]  /*0290*/  IMAD R21, R21, UR13, R7.reuse ;  /* 0x0000000d15157c24 */ /* 0x100fe2000f8e0207 */
[----:B------:R-:W-:Y:S01]  /*02a0*/  LEA R27, R18, R27, 0x3 ;  /* 0x0000001b121b7211 */ /* 0x000fe200078e18ff */
[----:B------:R-:W-:Y:S01]  /*02b0*/  IMAD R25, R20, UR13, R7 ;  /* 0x0000000d14197c24 */ /* 0x000fe2000f8e0207 */
[C---:B------:R-:W-:Y:S02]  /*02c0*/  LEA R23, R18.reuse, R23, 0x3 ;  /* 0x0000001712177211 */ /* 0x040fe400078e18ff */
[C---:B------:R-:W-:Y:S02]  /*02d0*/  LEA R21, R18.reuse, R21, 0x3 ;  /* 0x0000001512157211 */ /* 0x040fe400078e18ff */
[----:B-1----:R-:W-:-:S07]  /*02e0*/  LEA R25, R18, R25, 0x3 ;  /* 0x0000001912197211 */ /* 0x002fce00078e18ff */
.L_x_11:
[----:B------:R-:W0:Y:S01]  /*02f0*/  LDC R16, c[0x0][0x39c] ;  /* 0x0000e700ff107b82 */ /* 0x000e220000000800 */
[----:B------:R-:W-:Y:S01]  /*0300*/  IADD3 R8, PT, PT, R20, -0x10, RZ ;  /* 0xfffffff014087810 */ /* 0x000fe20007ffe0ff */
[----:B------:R-:W-:Y:S01]  /*0310*/  UMOV UR8, UR5 ;  /* 0x0000000500087c82 */ /* 0x000fe20008000000 */
[----:B------:R-:W-:Y:S01]  /*0320*/  IADD3 R10, PT, PT, R19, -0x10, RZ ;  /* 0xfffffff0130a7810 */ /* 0x000fe20007ffe0ff */
[----:B------:R-:W-:Y:S02]  /*0330*/  HFMA2 R24, -RZ, RZ, 0, 0 ;  /* 0x00000000ff187431 */ /* 0x000fe400000001ff */
[----:B------:R-:W-:Y:S01]  /*0340*/  IMAD.MOV.U32 R14, RZ, RZ, RZ ;  /* 0x000000ffff0e7224 */ /* 0x000fe200078e00ff */
[----:B------:R-:W-:Y:S01]  /*0350*/  ISETP.GE.OR P2, PT, R10, UR8, P1 ;  /* 0x000000080a007c0c */ /* 0x000fe20008f46670 */
[----:B------:R-:W1:Y:S01]  /*0360*/  LDC.64 R28, c[0x0][0x380] ;  /* 0x0000e000ff1c7b82 */ /* 0x000e620000000a00 */
[----:B0-----:R-:W-:-:S04]  /*0370*/  ISETP.GE.AND P0, PT, R5, R16, PT ;  /* 0x000000100500720c */ /* 0x001fc80003f06270 */
[----:B------:R-:W-:Y:S01]  /*0380*/  ISETP.GE.OR P3, PT, R8, UR8, P0 ;  /* 0x0000000808007c0c */ /* 0x000fe20008766670 */
[----:B-1----:R-:W-:-:S06]  /*0390*/  IMAD.WIDE R28, R17, 0x4, R28 ;  /* 0x00000004111c7825 */ /* 0x002fcc00078e021c */
[----:B------:R-:W2:Y:S06]  /*03a0*/  @!P2 LDG.E.CONSTANT R14, desc[UR10][R28.64] ;  /* 0x0000000a1c0ea981 */ /* 0x000eac000c1e9900 */
[----:B------:R-:W0:Y:S02]  /*03b0*/  @!P3 LDC.64 R8, c[0x0][0x388] ;  /* 0x0000e200ff08bb82 */ /* 0x000e240000000a00 */
[----:B0-----:R-:W-:-:S05]  /*03c0*/  @!P3 IMAD.WIDE R12, R21, 0x4, R8 ;  /* 0x00000004150cb825 */ /* 0x001fca00078e0208 */
[----:B------:R-:W3:Y:S01]  /*03d0*/  @!P3 LDG.E.CONSTANT R24, desc[UR10][R12.64] ;  /* 0x0000000a0c18b981 */ /* 0x000ee2000c1e9900 */
[----:B------:R-:W-:-:S04]  /*03e0*/  IADD3 R8, PT, PT, R19, -0x8, RZ ;  /* 0xfffffff813087810 */ /* 0x000fc80007ffe0ff */
[----:B------:R-:W-:Y:S02]  /*03f0*/  ISETP.GE.OR P2, PT, R8, UR8, P1 ;  /* 0x0000000808007c0c */ /* 0x000fe40008f46670 */
[----:B------:R-:W-:-:S11]  /*0400*/  MOV R22, RZ ;  /* 0x000000ff00167202 */ /* 0x000fd60000000f00 */
[----:B------:R-:W4:Y:S04]  /*0410*/  @!P2 LDG.E.CONSTANT R22, desc[UR10][R28.64+0x20] ;  /* 0x0000200a1c16a981 */ /* 0x000f28000c1e9900 */
        /* <DEDUP_REMOVED lines=11> */
[----:B--2---:R-:W-:-:S04]  /*04d0*/  FFMA R10, R12, R10, R9 ;  /* 0x0000000a0c0a7223 */ /* 0x004fc80000000009 */
[----:B0-----:R-:W-:Y:S02]  /*04e0*/  FFMA R11, R15, R11, R10 ;  /* 0x0000000b0f0b7223 */ /* 0x001fe4000000000a */
[----:B------:R-:W0:Y:S01]  /*04f0*/  LDS.128 R12, [R0+0x10] ;  /* 0x00001000000c7984 */ /* 0x000e220000000c00 */
[----:B------:R-:W-:-:S03]  /*0500*/  HFMA2 R24, -RZ, RZ, 0, 0 ;  /* 0x00000000ff187431 */ /* 0x000fc600000001ff */
[----:B------:R-:W1:Y:S01]  /*0510*/  LDS R10, [R2+0xa0] ;  /* 0x0000a000020a7984 */ /* 0x000e620000000800 */
[----:B0-----:R-:W-:Y:S01]  /*0520*/  FFMA R11, R12, R8, R11 ;  /* 0x000000080c0b7223 */ /* 0x001fe2000000000b */
[----:B------:R-:W-:Y:S02]  /*0530*/  IADD3 R8, PT, PT, R20, -0x8, RZ ;  /* 0xfffffff814087810 */ /* 0x000fe40007ffe0ff */
[----:B------:R-:W-:Y:S02]  /*0540*/  LDS R12, [R2+0xe0] ;  /* 0x0000e000020c7984 */ /* 0x000fe40000000800 */
[----:B------:R-:W-:-:S13]  /*0550*/  ISETP.GE.OR P2, PT, R8, UR8, P0 ;  /* 0x0000000808007c0c */ /* 0x000fda0008746670 */
[----:B------:R-:W0:Y:S02]  /*0560*/  @!P2 LDC.64 R8, c[0x0][0x388] ;  /* 0x0000e200ff08ab82 */ /* 0x000e240000000a00 */
[----:B0-----:R-:W-:-:S05]  /*0570*/  @!P2 IMAD.WIDE R8, R23, 0x4, R8 ;  /* 0x000000041708a825 */ /* 0x001fca00078e0208 */
[----:B------:R-:W2:Y:S01]  /*0580*/  @!P2 LDG.E.CONSTANT R24, desc[UR10][R8.64] ;  /* 0x0000000a0818a981 */ /* 0x000ea2000c1e9900 */
[----:B-1----:R-:W-:-:S03]  /*0590*/  FFMA R11, R10, R13, R11 ;  /* 0x0000000d0a0b7223 */ /* 0x002fc6000000000b */
[----:B------:R-:W0:Y:S01]  /*05a0*/  LDS R10, [R2+0xc0] ;  /* 0x0000c000020a7984 */ /* 0x000e220000000800 */
[----:B------:R-:W-:Y:S06]  /*05b0*/  BAR.SYNC.DEFER_BLOCKING 0x0 ;  /* 0x0000000000007b1d */ /* 0x000fec0000010000 */
[----:B----4-:R-:W-:Y:S01]  /*05c0*/  STS [R3], R22 ;  /* 0x0000001603007388 */ /* 0x010fe20000000800 */
[----:B0-----:R-:W-:-:S04]  /*05d0*/  FFMA R14, R10, R14, R11 ;  /* 0x0000000e0a0e7223 */ /* 0x001fc8000000000b */
[----:B------:R-:W-:Y:S01]  /*05e0*/  FFMA R12, R12, R15, R14 ;  /* 0x0000000f0c0c7223 */ /* 0x000fe2000000000e */
[----:B------:R-:W-:Y:S02]  /*05f0*/  ISETP.GE.OR P3, PT, R20, UR8, P0 ;  /* 0x0000000814007c0c */ /* 0x000fe40008766670 */
[----:B------:R-:W-:Y:S01]  /*0600*/  ISETP.GE.OR P2, PT, R19, UR8, P1 ;  /* 0x0000000813007c0c */ /* 0x000fe20008f46670 */
[----:B--2---:R-:W-:Y:S01]  /*0610*/  STS [R4], R24 ;  /* 0x0000001804007388 */ /* 0x004fe20000000800 */
        /* <DEDUP_REMOVED lines=10> */
[----:B------:R-:W0:Y:S02]  /*06c0*/  LDS.128 R12, [R0+0x10] ;  /* 0x00001000000c7984 */ /* 0x000e240000000c00 */
[----:B---3--:R-:W-:Y:S02]  /*06d0*/  FFMA R11, R22, R11, R10 ;  /* 0x0000000b160b7223 */ /* 0x008fe4000000000a */
[----:B------:R-:W1:Y:S02]  /*06e0*/  LDS R10, [R2+0xa0] ;  /* 0x0000a000020a7984 */ /* 0x000e640000000800 */
[----:B0-----:R-:W-:-:S02]  /*06f0*/  FFMA R12, R12, R9, R11 ;  /* 0x000000090c0c7223 */ /* 0x001fc4000000000b */
[----:B------:R-:W0:Y:S02]  /*0700*/  @!P3 LDC.64 R8, c[0x0][0x388] ;  /* 0x0000e200ff08bb82 */ /* 0x000e240000000a00 */
[----:B-1----:R-:W-:Y:S01]  /*0710*/  FFMA R11, R10, R13, R12 ;  /* 0x0000000d0a0b7223 */ /* 0x002fe2000000000c */
[----:B------:R-:W-:-:S06]  /*0720*/  CS2R R12, SRZ ;  /* 0x00000000000c7805 */ /* 0x000fcc000001ff00 */
[----:B------:R-:W2:Y:S01]  /*0730*/  @!P2 LDG.E.CONSTANT R12, desc[UR10][R28.64+0x40] ;  /* 0x0000400a1c0ca981 */ /* 0x000ea2000c1e9900 */
[----:B0-----:R-:W-:-:S05]  /*0740*/  @!P3 IMAD.WIDE R8, R25, 0x4, R8 ;  /* 0x000000041908b825 */ /* 0x001fca00078e0208 */
[----:B------:R-:W3:Y:S01]  /*0750*/  @!P3 LDG.E.CONSTANT R13, desc[UR10][R8.64] ;  /* 0x0000000a080db981 */ /* 0x000ee2000c1e9900 */
[----:B------:R-:W-:-:S04]  /*0760*/  IADD3 R10, PT, PT, R19, 0x8, RZ ;  /* 0x00000008130a7810 */ /* 0x000fc80007ffe0ff */
[----:B------:R-:W-:Y:S02]  /*0770*/  ISETP.GE.OR P2, PT, R10, UR8, P1 ;  /* 0x000000080a007c0c */ /* 0x000fe40008f46670 */
[----:B------:R-:W0:Y:S02]  /*0780*/  LDS R10, [R2+0xc0] ;  /* 0x0000c000020a7984 */ /* 0x000e240000000800 */
[----:B0-----:R-:W-:Y:S02]  /*0790*/  FFMA R10, R10, R14, R11 ;  /* 0x0000000e0a0a7223 */ /* 0x001fe4000000000b */
[----:B------:R-:W0:Y:S01]  /*07a0*/  LDS R11, [R2+0xe0] ;  /* 0x0000e000020b7984 */ /* 0x000e220000000800 */
[----:B------:R-:W-:Y:S01]  /*07b0*/  BAR.SYNC.DEFER_BLOCKING 0x0 ;  /* 0x0000000000007b1d */ /* 0x000fe20000010000 */
[----:B0-----:R-:W-:Y:S01]  /*07c0*/  FFMA R24, R11, R15, R10 ;  /* 0x0000000f0b187223 */ /* 0x001fe2000000000a */
[----:B------:R-:W-:-:S06]  /*07d0*/  MOV R22, RZ ;  /* 0x000000ff00167202 */ /* 0x000fcc0000000f00 */
[----:B------:R0:W4:Y:S01]  /*07e0*/  @!P2 LDG.E.CONSTANT R22, desc[UR10][R28.64+0x60] ;  /* 0x0000600a1c16a981 */ /* 0x000122000c1e9900 */
[----:B------:R-:W-:-:S03]  /*07f0*/  IMAD.MOV.U32 R26, RZ, RZ, RZ ;  /* 0x000000ffff1a7224 */ /* 0x000fc600078e00ff */
[----:B--2---:R-:W-:Y:S04]  /*0800*/  STS [R3], R12 ;  /* 0x0000000c03007388 */ /* 0x004fe80000000800 */
[----:B---3--:R-:W-:Y:S01]  /*0810*/  STS [R4], R13 ;  /* 0x0000000d04007388 */ /* 0x008fe20000000800 */
[----:B------:R-:W-:Y:S06]  /*0820*/  BAR.SYNC.DEFER_BLOCKING 0x0 ;  /* 0x0000000000007b1d */ /* 0x000fec0000010000 */
[----:B------:R-:W-:Y:S04]  /*0830*/  LDS R14, [R2] ;  /* 0x00000000020e7984 */ /* 0x000fe80000000800 */
[----:B------:R-:W1:Y:S04]  /*0840*/  LDS.128 R8, [R0] ;  /* 0x0000000000087984 */ /* 0x000e680000000c00 */
[----:B------:R-:W2:Y:S04]  /*0850*/  LDS R15, [R2+0x20] ;  /* 0x00002000020f7984 */ /* 0x000ea80000000800 */
[----:B0-----:R-:W-:Y:S01]  /*0860*/  LDS R29, [R2+0x60] ;  /* 0x00006000021d7984 */ /* 0x001fe20000000800 */
[----:B-1----:R-:W-:-:S03]  /*0870*/  FFMA R8, R8, R14, R24 ;  /* 0x0000000e08087223 */ /* 0x002fc60000000018 */
[----:B------:R-:W0:Y:S01]  /*0880*/  LDS R14, [R2+0x40] ;  /* 0x00004000020e7984 */ /* 0x000e220000000800 */
[----:B--2---:R-:W-:Y:S01]  /*0890*/  FFMA R9, R15, R9, R8 ;  /* 0x000000090f097223 */ /* 0x004fe20000000008 */
[----:B------:R-:W-:Y:S02]  /*08a0*/  IADD3 R8, PT, PT, R20, 0x8, RZ ;  /* 0x0000000814087810 */ /* 0x000fe40007ffe0ff */
[----:B------:R-:W-:Y:S02]  /*08b0*/  LDS R24, [R2+0x80] ;  /* 0x0000800002187984 */ /* 0x000fe40000000800 */
[----:B------:R-:W-:Y:S01]  /*08c0*/  ISETP.GE.OR P0, PT, R8, UR8, P0 ;  /* 0x0000000808007c0c */ /* 0x000fe20008706670 */
[----:B0-----:R-:W-:-:S12]  /*08d0*/  FFMA R10, R14, R10, R9 ;  /* 0x0000000a0e0a7223 */ /* 0x001fd80000000009 */
[----:B------:R-:W0:Y:S01]  /*08e0*/  @!P0 LDC.64 R8, c[0x0][0x388] ;  /* 0x0000e200ff088b82 */ /* 0x000e220000000a00 */
[----:B------:R-:W1:Y:S01]  /*08f0*/  LDS.128 R12, [R0+0x10] ;  /* 0x00001000000c7984 */ /* 0x000e620000000c00 */
[----:B------:R-:W-:-:S03]  /*0900*/  FFMA R11, R29, R11, R10 ;  /* 0x0000000b1d0b7223 */ /* 0x000fc6000000000a */
[----:B------:R-:W2:Y:S01]  /*0910*/  LDS R10, [R2+0xa0] ;  /* 0x0000a000020a7984 */ /* 0x000ea20000000800 */
[----:B0-----:R-:W-:-:S05]  /*0920*/  @!P0 IMAD.WIDE R28, R27, 0x4, R8 ;  /* 0x000000041b1c8825 */ /* 0x001fca00078e0208 */
[----:B------:R-:W3:Y:S01]  /*0930*/  @!P0 LDG.E.CONSTANT R26, desc[UR10][R28.64] ;  /* 0x0000000a1c1a8981 */ /* 0x000ee2000c1e9900 */
[----:B-1----:R-:W-:-:S03]  /*0940*/  FFMA R24, R12, R24, R11 ;  /* 0x000000180c187223 */ /* 0x002fc6000000000b */
[----:B------:R-:W0:Y:S04]  /*0950*/  LDS R11, [R2+0xc0] ;  /* 0x0000c000020b7984 */ /* 0x000e280000000800 */
[----:B------:R-:W1:Y:S01]  /*0960*/  LDS R12, [R2+0xe0] ;  /* 0x0000e000020c7984 */ /* 0x000e620000000800 */
[----:B------:R-:W-:Y:S01]  /*0970*/  BAR.SYNC.DEFER_BLOCKING 0x0 ;  /* 0x0000000000007b1d */ /* 0x000fe20000010000 */
[----:B--2---:R-:W-:-:S05]  /*0980*/  FFMA R10, R10, R13, R24 ;  /* 0x0000000d0a0a7223 */ /* 0x004fca0000000018 */
[----:B----4-:R-:W-:Y:S01]  /*0990*/  STS [R3], R22 ;  /* 0x0000001603007388 */ /* 0x010fe20000000800 */
        /* <DEDUP_REMOVED lines=11> */
[----:B---3--:R-:W-:Y:S01]  /*0a50*/  STS [R4], R26 ;  /* 0x0000001a04007388 */ /* 0x008fe20000000800 */
[----:B------:R-:W-:Y:S06]  /*0a60*/  BAR.SYNC.DEFER_BLOCKING 0x0 ;  /* 0x0000000000007b1d */ /* 0x000fec0000010000 */
[----:B------:R-:W-:Y:S04]  /*0a70*/  LDS R13, [R2] ;  /* 0x00000000020d7984 */ /* 0x000fe80000000800 */
[----:B------:R-:W0:Y:S04]  /*0a80*/  LDS.128 R8, [R0] ;  /* 0x0000000000087984 */ /* 0x000e280000000c00 */
[----:B------:R-:W1:Y:S04]  /*0a90*/  LDS R29, [R2+0x20] ;  /* 0x00002000021d7984 */ /* 0x000e680000000800 */
[----:B------:R-:W2:Y:S04]  /*0aa0*/  LDS R22, [R2+0x40] ;  /* 0x0000400002167984 */ /* 0x000ea80000000800 */
[----:B------:R-:W3:Y:S01]  /*0ab0*/  LDS R24, [R2+0x60] ;  /* 0x0000600002187984 */ /* 0x000ee20000000800 */
[----:B0-----:R-:W-:-:S03]  /*0ac0*/  FFMA R8, R8, R13, R15 ;  /* 0x0000000d08087223 */ /* 0x001fc6000000000f */
[----:B------:R-:W-:Y:S01]  /*0ad0*/  LDS.128 R12, [R0+0x10] ;  /* 0x00001000000c7984 */ /* 0x000fe20000000c00 */
[----:B-1----:R-:W-:-:S03]  /*0ae0*/  FFMA R29, R29, R9, R8 ;  /* 0x000000091d1d7223 */ /* 0x002fc60000000008 */
[----:B------:R-:W0:Y:S01]  /*0af0*/  LDS R9, [R2+0x80] ;  /* 0x0000800002097984 */ /* 0x000e220000000800 */
[----:B--2---:R-:W-:-:S03]  /*0b00*/  FFMA R10, R22, R10, R29 ;  /* 0x0000000a160a7223 */ /* 0x004fc6000000001d */
[----:B------:R-:W1:Y:S04]  /*0b10*/  LDS R8, [R2+0xa0] ;  /* 0x0000a00002087984 */ /* 0x000e680000000800 */
[----:B------:R-:W2:Y:S01]  /*0b20*/  LDS R29, [R2+0xc0] ;  /* 0x0000c000021d7984 */ /* 0x000ea20000000800 */
[----:B---3--:R-:W-:-:S03]  /*0b30*/  FFMA R11, R24, R11, R10 ;  /* 0x0000000b180b7223 */ /* 0x008fc6000000000a */
[----:B------:R-:W3:Y:S01]  /*0b40*/  LDS R10, [R2+0xe0] ;  /* 0x0000e000020a7984 */ /* 0x000ee20000000800 */
[----:B0-----:R-:W-:-:S04]  /*0b50*/  FFMA R12, R12, R9, R11 ;  /* 0x000000090c0c7223 */ /* 0x001fc8000000000b */
[----:B-1----:R-:W-:-:S04]  /*0b60*/  FFMA R8, R8, R13, R12 ;  /* 0x0000000d08087223 */ /* 0x002fc8000000000c */
[----:B--2---:R-:W-:-:S04]  /*0b70*/  FFMA R8, R29, R14, R8 ;  /* 0x0000000e1d087223 */ /* 0x004fc80000000008 */
[----:B---3--:R-:W-:Y:S01]  /*0b80*/  FFMA R15, R10, R15, R8 ;  /* 0x0000000f0a0f7223 */ /* 0x008fe20000000008 */
[----:B------:R-:W-:Y:S06]  /*0b90*/  BAR.SYNC.DEFER_BLOCKING 0x0 ;  /* 0x0000000000007b1d */ /* 0x000fec0000010000 */
[----:B------:R-:W-:Y:S05]  /*0ba0*/  BRA.U UP0, `(.L_x_11) ;  /* 0xfffffff500d07547 */ /* 0x000fea000b83ffff */
[----:B------:R-:W-:-:S07]  /*0bb0*/  MOV R8, UR4 ;  /* 0x0000000400087c02 */ /* 0x000fce0008000f00 */
.L_x_10:
[----:B------:R-:W-:-:S09]  /*0bc0*/  UISETP.NE.AND UP0, UPT, UR7, URZ, UPT ;  /* 0x000000ff0700728c */ /* 0x000fd2000bf05270 */
[----:B------:R-:W-:Y:S05]  /*0bd0*/  BRA.U !UP0, `(.L_x_9) ;  /* 0x0000000108d07547 */ /* 0x000fea000b800000 */
[----:B------:R-:W0:Y:S01]  /*0be0*/  S2R R9, SR_TID.Y ;  /* 0x0000000000097919 */ /* 0x000e220000002200 */
[----:B------:R-:W1:Y:S01]  /*0bf0*/  LDCU UR4, c[0x0][0x39c] ;  /* 0x00007380ff0477ac */ /* 0x000e620008000800 */
[----:B------:R-:W2:Y:S01]  /*0c00*/  LDC R22, c[0x0][0x39c] ;  /* 0x0000e700ff167b82 */ /* 0x000ea20000000800 */
[C---:B------:R-:W-:Y:S01]  /*0c10*/  LEA R19, R8.reuse, R7, 0x3 ;  /* 0x0000000708137211 */ /* 0x040fe200078e18ff */
[----:B------:R-:W3:Y:S01]  /*0c20*/  LDCU UR5, c[0x0][0x3a0] ;  /* 0x00007400ff0577ac */ /* 0x000ee20008000800 */
[----:B------:R-:W4:Y:S05]  /*0c30*/  LDCU UR6, c[0x0][0x398] ;  /* 0x00007300ff0677ac */ /* 0x000f2a0008000800 */
[----:B------:R-:W2:Y:S01]  /*0c40*/  LDC.64 R16, c[0x0][0x380] ;  /* 0x0000e000ff107b82 */ /* 0x000ea20000000a00 */
[----:B------:R-:W-:Y:S01]  /*0c50*/  UIADD3 UR7, UPT, UPT, -UR7, URZ, URZ ;  /* 0x000000ff07077290 */ /* 0x000fe2000fffe1ff */
[----:B0-----:R-:W-:-:S04]  /*0c60*/  IMAD R20, R8, 0x8, R9 ;  /* 0x0000000808147824 */ /* 0x001fc800078e0209 */
[----:B-1----:R-:W-:-:S05]  /*0c70*/  IMAD R7, R20, UR4, R7 ;  /* 0x0000000414077c24 */ /* 0x002fca000f8e0207 */
[----:B------:R-:W-:Y:S01]  /*0c80*/  LEA R21, R18, R7, 0x3 ;  /* 0x0000000712157211 */ /* 0x000fe200078e18ff */
[----:B---34-:R-:W-:-:S07]  /*0c90*/  IMAD R7, R6, UR8, R19 ;  /* 0x0000000806077c24 */ /* 0x018fce000f8e0213 */
.L_x_12:
[----:B------:R-:W-:Y:S01]  /*0ca0*/  ISETP.GE.AND P0, PT, R20, UR5, PT ;  /* 0x0000000514007c0c */ /* 0x000fe2000bf06270 */
[----:B------:R-:W-:Y:S01]  /*0cb0*/  HFMA2 R26, -RZ, RZ, 0, 0 ;  /* 0x00000000ff1a7431 */ /* 0x000fe200000001ff */
[----:B------:R-:W-:Y:S01]  /*0cc0*/  MOV R29, RZ ;  /* 0x000000ff001d7202 */ /* 0x000fe20000000f00 */
[----:B--2---:R-:W-:Y:S01]  /*0cd0*/  IMAD.WIDE R12, R7, 0x4, R16 ;  /* 0x00000004070c7825 */ /* 0x004fe200078e0210 */
[----:B------:R-:W-:Y:S02]  /*0ce0*/  ISETP.GE.OR P1, PT, R5, R22, P0 ;  /* 0x000000160500720c */ /* 0x000fe40000726670 */
[----:B------:R-:W-:-:S04]  /*0cf0*/  ISETP.GE.AND P0, PT, R19, UR5, PT ;  /* 0x0000000513007c0c */ /* 0x000fc8000bf06270 */
[----:B------:R-:W-:-:S07]  /*0d00*/  ISETP.GE.OR P0, PT, R6, UR6, P0 ;  /* 0x0000000606007c0c */ /* 0x000fce0008706670 */
[----:B------:R-:W0:Y:S06]  /*0d10*/  @!P1 LDC.64 R8, c[0x0][0x388] ;  /* 0x0000e200ff089b82 */ /* 0x000e2c0000000a00 */
[----:B------:R-:W2:Y:S01]  /*0d20*/  @!P0 LDG.E.CONSTANT R26, desc[UR10][R12.64] ;  /* 0x0000000a0c1a8981 */ /* 0x000ea2000c1e9900 */
[----:B0-----:R-:W-:-:S05]  /*0d30*/  @!P1 IMAD.WIDE R24, R21, 0x4, R8 ;  /* 0x0000000415189825 */ /* 0x001fca00078e0208 */
[----:B------:R-:W3:Y:S01]  /*0d40*/  @!P1 LDG.E.CONSTANT R29, desc[UR10][R24.64] ;  /* 0x0000000a181d9981 */ /* 0x000ee2000c1e9900 */
        /* <DEDUP_REMOVED lines=15> */
[----:B------:R-:W-:Y:S01]  /*0e40*/  LDS R25, [R2+0xa0] ;  /* 0x0000a00002197984 */ /* 0x000fe20000000800 */
[----:B0-----:R-:W-:-:S03]  /*0e50*/  FFMA R8, R8, R14, R15 ;  /* 0x0000000e08087223 */ /* 0x001fc6000000000f */
[----:B------:R-:W0:Y:S01]  /*0e60*/  LDS.128 R12, [R0+0x10] ;  /* 0x00001000000c7984 */ /* 0x000e220000000c00 */
[----:B-1----:R-:W-:-:S03]  /*0e70*/  FFMA R28, R28, R9, R8 ;  /* 0x000000091c1c7223 */ /* 0x002fc60000000008 */
[----:B------:R-:W1:Y:S04]  /*0e80*/  LDS R9, [R2+0xc0] ;  /* 0x0000c00002097984 */ /* 0x000e680000000800 */
[----:B------:R-:W4:Y:S01]  /*0e90*/  LDS R8, [R2+0xe0] ;  /* 0x0000e00002087984 */ /* 0x000f220000000800 */
[----:B--2---:R-:W-:-:S04]  /*0ea0*/  FFMA R23, R23, R10, R28 ;  /* 0x0000000a17177223 */ /* 0x004fc8000000001c */
[----:B---3--:R-:W-:-:S04]  /*0eb0*/  FFMA R11, R18, R11, R23 ;  /* 0x0000000b120b7223 */ /* 0x008fc80000000017 */
[----:B0-----:R-:W-:-:S04]  /*0ec0*/  FFMA R12, R12, R27, R11 ;  /* 0x0000001b0c0c7223 */ /* 0x001fc8000000000b */
[----:B------:R-:W-:-:S04]  /*0ed0*/  FFMA R12, R25, R13, R12 ;  /* 0x0000000d190c7223 */ /* 0x000fc8000000000c */
[----:B-1----:R-:W-:-:S04]  /*0ee0*/  FFMA R9, R9, R14, R12 ;  /* 0x0000000e09097223 */ /* 0x002fc8000000000c */
[----:B----4-:R-:W-:Y:S01]  /*0ef0*/  FFMA R15, R8, R15, R9 ;  /* 0x0000000f080f7223 */ /* 0x010fe20000000009 */
[----:B------:R-:W-:Y:S06]  /*0f00*/  BAR.SYNC.DEFER_BLOCKING 0x0 ;  /* 0x0000000000007b1d */ /* 0x000fec0000010000 */
[----:B------:R-:W-:Y:S05]  /*0f10*/  BRA.U UP0, `(.L_x_12) ;  /* 0xfffffffd00607547 */ /* 0x000fea000b83ffff */
.L_x_9:
[----:B------:R-:W0:Y:S02]  /*0f20*/  LDCU.64 UR8, c[0x0][0x398] ;  /* 0x00007300ff0877ac */ /* 0x000e240008000a00 */
[----:B0-----:R-:W-:-:S04]  /*0f30*/  ISETP.GE.AND P0, PT, R5, UR9, PT ;  /* 0x0000000905007c0c */ /* 0x001fc8000bf06270 */
[----:B------:R-:W-:-:S13]  /*0f40*/  ISETP.GE.OR P0, PT, R6, UR8, P0 ;  /* 0x0000000806007c0c */ /* 0x000fda0008706670 */
[----:B------:R-:W-:Y:S05]  /*0f50*/  @P0 EXIT ;  /* 0x000000000000094d */ /* 0x000fea0003800000 */
[----:B------:R-:W0:Y:S01]  /*0f60*/  LDC.64 R2, c[0x0][0x390] ;  /* 0x0000e400ff027b82 */ /* 0x000e220000000a00 */
[----:B------:R-:W-:-:S04]  /*0f70*/  IMAD R5, R6, UR9, R5 ;  /* 0x0000000906057c24 */ /* 0x000fc8000f8e0205 */
[----:B0-----:R-:W-:-:S05]  /*0f80*/  IMAD.WIDE R2, R5, 0x4, R2 ;  /* 0x0000000405027825 */ /* 0x001fca00078e0202 */
[----:B------:R-:W-:Y:S01]  /*0f90*/  STG.E desc[UR10][R2.64], R15 ;  /* 0x0000000f02007986 */ /* 0x000fe2000c10190a */
[----:B------:R-:W-:Y:S05]  /*0fa0*/  EXIT ;  /* 0x000000000000794d */ /* 0x000fea0003800000 */
.L_x_13:
        /* <DEDUP_REMOVED lines=13> */
.L_x_18:


//--------------------- .nv.global.init           --------------------------
	.section	.nv.global.init,"aw",@progbits
.nv.global.init:
	.type		$str,@object
	.size		$str,(.L_0 - $str)
$str:
        /*0000*/ 	.byte	0x42, 0x6c, 0x6f, 0x63, 0x6b, 0x20, 0x25, 0x64, 0x20, 0x54, 0x68, 0x72, 0x65, 0x61, 0x64, 0x20
        /*0010*/ 	.byte	0x25, 0x64, 0x20, 0x61, 0x63, 0x74, 0x69, 0x76, 0x65, 0x20, 0x66, 0x6f, 0x72, 0x20, 0x72, 0x6f
        /*0020*/ 	.byte	0x77, 0x20, 0x25, 0x64, 0x0a, 0x00
.L_0:


//--------------------- .nv.shared.reserved.0     --------------------------
	.section	.nv.shared.reserved.0,"aw",@nobits
	.weak		__nv_reservedSMEM_offset_0_alias
	.size		__nv_reservedSMEM_offset_0_alias, 0, 64
	.other		__nv_reservedSMEM_offset_0_alias,@"STO_CUDA_RESERVED_SHARED STV_DEFAULT"
__nv_reservedSMEM_offset_0_alias:
	.zero		0
	.zero		64


//--------------------- .nv.shared._Z9tile_gemmPfS_S_iii --------------------------
	.section	.nv.shared._Z9tile_gemmPfS_S_iii,"aw",@nobits
	.sectionflags	@""
	.align	4
.nv.shared._Z9tile_gemmPfS_S_iii:
	.zero		1536


//--------------------- .nv.shared._Z20tile_matrix_multiplyPfS_S_iii --------------------------
	.section	.nv.shared._Z20tile_matrix_multiplyPfS_S_iii,"aw",@nobits
	.sectionflags	@""
	.align	4
.nv.shared._Z20tile_matrix_multiplyPfS_S_iii:
	.zero		1536


//--------------------- .nv.constant0._Z15relumask_threadPKfPfi --------------------------
	.section	.nv.constant0._Z15relumask_threadPKfPfi,"a",@progbits
	.sectionflags	@""
	.align	4
.nv.constant0._Z15relumask_threadPKfPfi:
	.zero		916


//--------------------- .nv.constant0._Z10exp_threadPKfPfi --------------------------
	.section	.nv.constant0._Z10exp_threadPKfPfi,"a",@progbits
	.sectionflags	@""
	.align	4
.nv.constant0._Z10exp_threadPKfPfi:
	.zero		916


//--------------------- .nv.constant0._Z11relu_threadPKfPfi --------------------------
	.section	.nv.constant0._Z11relu_threadPKfPfi,"a",@progbits
	.sectionflags	@""
	.align	4
.nv.constant0._Z11relu_threadPKfPfi:
	.zero		916


//--------------------- .nv.constant0._Z9tile_gemmPfS_S_iii --------------------------
	.section	.nv.constant0._Z9tile_gemmPfS_S_iii,"a",@progbits
	.sectionflags	@""
	.align	4
.nv.constant0._Z9tile_gemmPfS_S_iii:
	.zero		932


//--------------------- .nv.constant0._Z20tile_matrix_multiplyPfS_S_iii --------------------------
	.section	.nv.constant0._Z20tile_matrix_multiplyPfS_S_iii,"a",@progbits
	.sectionflags	@""
	.align	4
.nv.constant0._Z20tile_matrix_multiplyPfS_S_iii:
	.zero		932


//--------------------- SYMBOLS --------------------------

	.type		.nv.reservedSmem.offset0,@object
	.size		.nv.reservedSmem.offset0,0x4
	.type		.nv.reservedSmem.cap,@object
	.size		.nv.reservedSmem.cap,0x4
	.type		vprintf,@function
